//
// Generated by NVIDIA NVVM Compiler
//
// Compiler Build ID: CL-36424714
// Cuda compilation tools, release 13.0, V13.0.88
// Based on NVVM 20.0.0
//

.version 9.0
.target sm_100
.address_size 64

	// .globl	_ZN5mopmc9functions4cuda9aggregateEPKdS3_Pdii

.visible .entry _ZN5mopmc9functions4cuda9aggregateEPKdS3_Pdii(
	.param .u64 .ptr .align 1 _ZN5mopmc9functions4cuda9aggregateEPKdS3_Pdii_param_0,
	.param .u64 .ptr .align 1 _ZN5mopmc9functions4cuda9aggregateEPKdS3_Pdii_param_1,
	.param .u64 .ptr .align 1 _ZN5mopmc9functions4cuda9aggregateEPKdS3_Pdii_param_2,
	.param .u32 _ZN5mopmc9functions4cuda9aggregateEPKdS3_Pdii_param_3,
	.param .u32 _ZN5mopmc9functions4cuda9aggregateEPKdS3_Pdii_param_4
)
{
	.reg .pred 	%p<11>;
	.reg .b32 	%r<67>;
	.reg .b64 	%rd<50>;
	.reg .b64 	%fd<56>;

	ld.param.u64 	%rd8, [_ZN5mopmc9functions4cuda9aggregateEPKdS3_Pdii_param_0];
	ld.param.u64 	%rd9, [_ZN5mopmc9functions4cuda9aggregateEPKdS3_Pdii_param_1];
	ld.param.u64 	%rd7, [_ZN5mopmc9functions4cuda9aggregateEPKdS3_Pdii_param_2];
	ld.param.u32 	%r39, [_ZN5mopmc9functions4cuda9aggregateEPKdS3_Pdii_param_3];
	ld.param.u32 	%r40, [_ZN5mopmc9functions4cuda9aggregateEPKdS3_Pdii_param_4];
	cvta.to.global.u64 	%rd1, %rd9;
	cvta.to.global.u64 	%rd2, %rd8;
	mov.u32 	%r1, %tid.x;
	mov.u32 	%r41, %ctaid.x;
	mov.u32 	%r42, %ntid.x;
	mul.lo.s32 	%r2, %r41, %r42;
	add.s32 	%r3, %r2, %r1;
	setp.ge.u32 	%p1, %r3, %r39;
	@%p1 bra 	$L__BB0_13;
	cvta.to.global.u64 	%rd10, %rd7;
	mul.wide.u32 	%rd11, %r3, 8;
	add.s64 	%rd3, %rd10, %rd11;
	mov.b64 	%rd12, 0;
	st.global.u64 	[%rd3], %rd12;
	setp.lt.s32 	%p2, %r40, 1;
	@%p2 bra 	$L__BB0_13;
	and.b32  	%r4, %r40, 7;
	setp.lt.u32 	%p3, %r40, 8;
	mov.b32 	%r65, 0;
	mov.f64 	%fd53, 0d0000000000000000;
	@%p3 bra 	$L__BB0_5;
	and.b32  	%r65, %r40, 2147483640;
	neg.s32 	%r63, %r65;
	add.s32 	%r44, %r1, %r39;
	add.s32 	%r62, %r44, %r2;
	shl.b32 	%r8, %r39, 3;
	shl.b32 	%r45, %r39, 1;
	add.s32 	%r61, %r3, %r45;
	mad.lo.s32 	%r60, %r39, 3, %r3;
	shl.b32 	%r46, %r39, 2;
	add.s32 	%r59, %r3, %r46;
	mad.lo.s32 	%r58, %r39, 5, %r3;
	mad.lo.s32 	%r57, %r39, 6, %r3;
	mad.lo.s32 	%r56, %r39, 7, %r3;
	add.s64 	%rd49, %rd2, 32;
	mov.f64 	%fd53, 0d0000000000000000;
	mov.u32 	%r55, %r3;
$L__BB0_4:
	.pragma "nounroll";
	ld.global.f64 	%fd10, [%rd49+-32];
	mul.wide.u32 	%rd13, %r55, 8;
	add.s64 	%rd14, %rd1, %rd13;
	ld.global.f64 	%fd11, [%rd14];
	fma.rn.f64 	%fd12, %fd10, %fd11, %fd53;
	st.global.f64 	[%rd3], %fd12;
	ld.global.f64 	%fd13, [%rd49+-24];
	mul.wide.u32 	%rd15, %r62, 8;
	add.s64 	%rd16, %rd1, %rd15;
	ld.global.f64 	%fd14, [%rd16];
	fma.rn.f64 	%fd15, %fd13, %fd14, %fd12;
	st.global.f64 	[%rd3], %fd15;
	ld.global.f64 	%fd16, [%rd49+-16];
	mul.wide.u32 	%rd17, %r61, 8;
	add.s64 	%rd18, %rd1, %rd17;
	ld.global.f64 	%fd17, [%rd18];
	fma.rn.f64 	%fd18, %fd16, %fd17, %fd15;
	st.global.f64 	[%rd3], %fd18;
	ld.global.f64 	%fd19, [%rd49+-8];
	mul.wide.u32 	%rd19, %r60, 8;
	add.s64 	%rd20, %rd1, %rd19;
	ld.global.f64 	%fd20, [%rd20];
	fma.rn.f64 	%fd21, %fd19, %fd20, %fd18;
	st.global.f64 	[%rd3], %fd21;
	ld.global.f64 	%fd22, [%rd49];
	mul.wide.u32 	%rd21, %r59, 8;
	add.s64 	%rd22, %rd1, %rd21;
	ld.global.f64 	%fd23, [%rd22];
	fma.rn.f64 	%fd24, %fd22, %fd23, %fd21;
	st.global.f64 	[%rd3], %fd24;
	ld.global.f64 	%fd25, [%rd49+8];
	mul.wide.u32 	%rd23, %r58, 8;
	add.s64 	%rd24, %rd1, %rd23;
	ld.global.f64 	%fd26, [%rd24];
	fma.rn.f64 	%fd27, %fd25, %fd26, %fd24;
	st.global.f64 	[%rd3], %fd27;
	ld.global.f64 	%fd28, [%rd49+16];
	mul.wide.u32 	%rd25, %r57, 8;
	add.s64 	%rd26, %rd1, %rd25;
	ld.global.f64 	%fd29, [%rd26];
	fma.rn.f64 	%fd30, %fd28, %fd29, %fd27;
	st.global.f64 	[%rd3], %fd30;
	ld.global.f64 	%fd31, [%rd49+24];
	mul.wide.u32 	%rd27, %r56, 8;
	add.s64 	%rd28, %rd1, %rd27;
	ld.global.f64 	%fd32, [%rd28];
	fma.rn.f64 	%fd53, %fd31, %fd32, %fd30;
	st.global.f64 	[%rd3], %fd53;
	add.s32 	%r63, %r63, 8;
	add.s32 	%r62, %r62, %r8;
	add.s32 	%r61, %r61, %r8;
	add.s32 	%r60, %r60, %r8;
	add.s32 	%r59, %r59, %r8;
	add.s32 	%r58, %r58, %r8;
	add.s32 	%r57, %r57, %r8;
	add.s32 	%r56, %r56, %r8;
	add.s32 	%r55, %r55, %r8;
	add.s64 	%rd49, %rd49, 64;
	setp.ne.s32 	%p4, %r63, 0;
	@%p4 bra 	$L__BB0_4;
$L__BB0_5:
	setp.eq.s32 	%p5, %r4, 0;
	@%p5 bra 	$L__BB0_13;
	and.b32  	%r34, %r40, 3;
	setp.lt.u32 	%p6, %r4, 4;
	@%p6 bra 	$L__BB0_8;
	mul.wide.u32 	%rd29, %r65, 8;
	add.s64 	%rd30, %rd2, %rd29;
	ld.global.f64 	%fd33, [%rd30];
	mad.lo.s32 	%r47, %r65, %r39, %r3;
	mul.wide.u32 	%rd31, %r47, 8;
	add.s64 	%rd32, %rd1, %rd31;
	ld.global.f64 	%fd34, [%rd32];
	fma.rn.f64 	%fd35, %fd33, %fd34, %fd53;
	st.global.f64 	[%rd3], %fd35;
	ld.global.f64 	%fd36, [%rd30+8];
	add.s32 	%r48, %r47, %r39;
	mul.wide.u32 	%rd33, %r48, 8;
	add.s64 	%rd34, %rd1, %rd33;
	ld.global.f64 	%fd37, [%rd34];
	fma.rn.f64 	%fd38, %fd36, %fd37, %fd35;
	st.global.f64 	[%rd3], %fd38;
	ld.global.f64 	%fd39, [%rd30+16];
	add.s32 	%r49, %r48, %r39;
	mul.wide.u32 	%rd35, %r49, 8;
	add.s64 	%rd36, %rd1, %rd35;
	ld.global.f64 	%fd40, [%rd36];
	fma.rn.f64 	%fd41, %fd39, %fd40, %fd38;
	st.global.f64 	[%rd3], %fd41;
	ld.global.f64 	%fd42, [%rd30+24];
	add.s32 	%r50, %r49, %r39;
	mul.wide.u32 	%rd37, %r50, 8;
	add.s64 	%rd38, %rd1, %rd37;
	ld.global.f64 	%fd43, [%rd38];
	fma.rn.f64 	%fd53, %fd42, %fd43, %fd41;
	st.global.f64 	[%rd3], %fd53;
	add.s32 	%r65, %r65, 4;
$L__BB0_8:
	setp.eq.s32 	%p7, %r34, 0;
	@%p7 bra 	$L__BB0_13;
	setp.eq.s32 	%p8, %r34, 1;
	@%p8 bra 	$L__BB0_11;
	mul.wide.u32 	%rd39, %r65, 8;
	add.s64 	%rd40, %rd2, %rd39;
	ld.global.f64 	%fd44, [%rd40];
	mad.lo.s32 	%r51, %r65, %r39, %r3;
	mul.wide.u32 	%rd41, %r51, 8;
	add.s64 	%rd42, %rd1, %rd41;
	ld.global.f64 	%fd45, [%rd42];
	fma.rn.f64 	%fd46, %fd44, %fd45, %fd53;
	st.global.f64 	[%rd3], %fd46;
	ld.global.f64 	%fd47, [%rd40+8];
	add.s32 	%r52, %r51, %r39;
	mul.wide.u32 	%rd43, %r52, 8;
	add.s64 	%rd44, %rd1, %rd43;
	ld.global.f64 	%fd48, [%rd44];
	fma.rn.f64 	%fd53, %fd47, %fd48, %fd46;
	st.global.f64 	[%rd3], %fd53;
	add.s32 	%r65, %r65, 2;
$L__BB0_11:
	and.b32  	%r53, %r40, 1;
	setp.eq.b32 	%p9, %r53, 1;
	not.pred 	%p10, %p9;
	@%p10 bra 	$L__BB0_13;
	mul.wide.u32 	%rd45, %r65, 8;
	add.s64 	%rd46, %rd2, %rd45;
	ld.global.f64 	%fd49, [%rd46];
	mad.lo.s32 	%r54, %r65, %r39, %r3;
	mul.wide.u32 	%rd47, %r54, 8;
	add.s64 	%rd48, %rd1, %rd47;
	ld.global.f64 	%fd50, [%rd48];
	fma.rn.f64 	%fd51, %fd49, %fd50, %fd53;
	st.global.f64 	[%rd3], %fd51;
$L__BB0_13:
	ret;

}
	// .globl	_ZN5mopmc9functions4cuda8maxValueEPKdPdPKiPii
.visible .entry _ZN5mopmc9functions4cuda8maxValueEPKdPdPKiPii(
	.param .u64 .ptr .align 1 _ZN5mopmc9functions4cuda8maxValueEPKdPdPKiPii_param_0,
	.param .u64 .ptr .align 1 _ZN5mopmc9functions4cuda8maxValueEPKdPdPKiPii_param_1,
	.param .u64 .ptr .align 1 _ZN5mopmc9functions4cuda8maxValueEPKdPdPKiPii_param_2,
	.param .u64 .ptr .align 1 _ZN5mopmc9functions4cuda8maxValueEPKdPdPKiPii_param_3,
	.param .u32 _ZN5mopmc9functions4cuda8maxValueEPKdPdPKiPii_param_4
)
{
	.reg .pred 	%p<40>;
	.reg .b32 	%r<120>;
	.reg .b64 	%rd<24>;
	.reg .b64 	%fd<81>;

	ld.param.u64 	%rd6, [_ZN5mopmc9functions4cuda8maxValueEPKdPdPKiPii_param_0];
	ld.param.u64 	%rd3, [_ZN5mopmc9functions4cuda8maxValueEPKdPdPKiPii_param_1];
	ld.param.u64 	%rd4, [_ZN5mopmc9functions4cuda8maxValueEPKdPdPKiPii_param_2];
	ld.param.u64 	%rd5, [_ZN5mopmc9functions4cuda8maxValueEPKdPdPKiPii_param_3];
	ld.param.u32 	%r40, [_ZN5mopmc9functions4cuda8maxValueEPKdPdPKiPii_param_4];
	cvta.to.global.u64 	%rd1, %rd6;
	mov.u32 	%r41, %tid.x;
	mov.u32 	%r42, %ctaid.x;
	mov.u32 	%r43, %ntid.x;
	mad.lo.s32 	%r1, %r42, %r43, %r41;
	setp.ge.u32 	%p1, %r1, %r40;
	@%p1 bra 	$L__BB1_15;
	cvta.to.global.u64 	%rd7, %rd5;
	cvta.to.global.u64 	%rd8, %rd4;
	mul.wide.u32 	%rd9, %r1, 4;
	add.s64 	%rd10, %rd8, %rd9;
	ld.global.u32 	%r2, [%rd10];
	ld.global.u32 	%r3, [%rd10+4];
	add.s64 	%rd2, %rd7, %rd9;
	ld.global.u32 	%r119, [%rd2];
	add.s32 	%r44, %r119, %r2;
	mul.wide.s32 	%rd11, %r44, 8;
	add.s64 	%rd12, %rd1, %rd11;
	ld.global.f64 	%fd80, [%rd12];
	sub.s32 	%r5, %r3, %r2;
	setp.lt.s32 	%p2, %r5, 1;
	@%p2 bra 	$L__BB1_14;
	and.b32  	%r6, %r5, 15;
	sub.s32 	%r47, %r2, %r3;
	setp.gt.u32 	%p3, %r47, -16;
	mov.b32 	%r110, 0;
	@%p3 bra 	$L__BB1_5;
	and.b32  	%r110, %r5, 2147483632;
	mov.b32 	%r104, 0;
	mov.u32 	%r103, %r2;
$L__BB1_4:
	.pragma "nounroll";
	mul.wide.s32 	%rd13, %r103, 8;
	add.s64 	%rd14, %rd1, %rd13;
	ld.global.f64 	%fd16, [%rd14];
	setp.gt.f64 	%p4, %fd16, %fd80;
	selp.f64 	%fd17, %fd16, %fd80, %p4;
	selp.b32 	%r49, %r104, %r119, %p4;
	ld.global.f64 	%fd18, [%rd14+8];
	setp.gt.f64 	%p5, %fd18, %fd17;
	selp.f64 	%fd19, %fd18, %fd17, %p5;
	add.s32 	%r50, %r104, 1;
	selp.b32 	%r51, %r50, %r49, %p5;
	ld.global.f64 	%fd20, [%rd14+16];
	setp.gt.f64 	%p6, %fd20, %fd19;
	selp.f64 	%fd21, %fd20, %fd19, %p6;
	add.s32 	%r52, %r104, 2;
	selp.b32 	%r53, %r52, %r51, %p6;
	ld.global.f64 	%fd22, [%rd14+24];
	setp.gt.f64 	%p7, %fd22, %fd21;
	selp.f64 	%fd23, %fd22, %fd21, %p7;
	add.s32 	%r54, %r104, 3;
	selp.b32 	%r55, %r54, %r53, %p7;
	ld.global.f64 	%fd24, [%rd14+32];
	setp.gt.f64 	%p8, %fd24, %fd23;
	selp.f64 	%fd25, %fd24, %fd23, %p8;
	add.s32 	%r56, %r104, 4;
	selp.b32 	%r57, %r56, %r55, %p8;
	ld.global.f64 	%fd26, [%rd14+40];
	setp.gt.f64 	%p9, %fd26, %fd25;
	selp.f64 	%fd27, %fd26, %fd25, %p9;
	add.s32 	%r58, %r104, 5;
	selp.b32 	%r59, %r58, %r57, %p9;
	ld.global.f64 	%fd28, [%rd14+48];
	setp.gt.f64 	%p10, %fd28, %fd27;
	selp.f64 	%fd29, %fd28, %fd27, %p10;
	add.s32 	%r60, %r104, 6;
	selp.b32 	%r61, %r60, %r59, %p10;
	ld.global.f64 	%fd30, [%rd14+56];
	setp.gt.f64 	%p11, %fd30, %fd29;
	selp.f64 	%fd31, %fd30, %fd29, %p11;
	add.s32 	%r62, %r104, 7;
	selp.b32 	%r63, %r62, %r61, %p11;
	ld.global.f64 	%fd32, [%rd14+64];
	setp.gt.f64 	%p12, %fd32, %fd31;
	selp.f64 	%fd33, %fd32, %fd31, %p12;
	add.s32 	%r64, %r104, 8;
	selp.b32 	%r65, %r64, %r63, %p12;
	ld.global.f64 	%fd34, [%rd14+72];
	setp.gt.f64 	%p13, %fd34, %fd33;
	selp.f64 	%fd35, %fd34, %fd33, %p13;
	add.s32 	%r66, %r104, 9;
	selp.b32 	%r67, %r66, %r65, %p13;
	ld.global.f64 	%fd36, [%rd14+80];
	setp.gt.f64 	%p14, %fd36, %fd35;
	selp.f64 	%fd37, %fd36, %fd35, %p14;
	add.s32 	%r68, %r104, 10;
	selp.b32 	%r69, %r68, %r67, %p14;
	ld.global.f64 	%fd38, [%rd14+88];
	setp.gt.f64 	%p15, %fd38, %fd37;
	selp.f64 	%fd39, %fd38, %fd37, %p15;
	add.s32 	%r70, %r104, 11;
	selp.b32 	%r71, %r70, %r69, %p15;
	ld.global.f64 	%fd40, [%rd14+96];
	setp.gt.f64 	%p16, %fd40, %fd39;
	selp.f64 	%fd41, %fd40, %fd39, %p16;
	add.s32 	%r72, %r104, 12;
	selp.b32 	%r73, %r72, %r71, %p16;
	ld.global.f64 	%fd42, [%rd14+104];
	setp.gt.f64 	%p17, %fd42, %fd41;
	selp.f64 	%fd43, %fd42, %fd41, %p17;
	add.s32 	%r74, %r104, 13;
	selp.b32 	%r75, %r74, %r73, %p17;
	ld.global.f64 	%fd44, [%rd14+112];
	setp.gt.f64 	%p18, %fd44, %fd43;
	selp.f64 	%fd45, %fd44, %fd43, %p18;
	add.s32 	%r76, %r104, 14;
	selp.b32 	%r77, %r76, %r75, %p18;
	ld.global.f64 	%fd46, [%rd14+120];
	setp.gt.f64 	%p19, %fd46, %fd45;
	selp.f64 	%fd80, %fd46, %fd45, %p19;
	add.s32 	%r78, %r104, 15;
	selp.b32 	%r119, %r78, %r77, %p19;
	add.s32 	%r103, %r103, 16;
	add.s32 	%r104, %r104, 16;
	setp.ne.s32 	%p20, %r104, %r110;
	@%p20 bra 	$L__BB1_4;
$L__BB1_5:
	setp.eq.s32 	%p21, %r6, 0;
	@%p21 bra 	$L__BB1_14;
	and.b32  	%r17, %r5, 7;
	setp.lt.u32 	%p22, %r6, 8;
	@%p22 bra 	$L__BB1_8;
	add.s32 	%r80, %r110, %r2;
	mul.wide.s32 	%rd15, %r80, 8;
	add.s64 	%rd16, %rd1, %rd15;
	ld.global.f64 	%fd48, [%rd16];
	setp.gt.f64 	%p23, %fd48, %fd80;
	selp.f64 	%fd49, %fd48, %fd80, %p23;
	selp.b32 	%r81, %r110, %r119, %p23;
	add.s32 	%r82, %r110, 1;
	ld.global.f64 	%fd50, [%rd16+8];
	setp.gt.f64 	%p24, %fd50, %fd49;
	selp.f64 	%fd51, %fd50, %fd49, %p24;
	selp.b32 	%r83, %r82, %r81, %p24;
	add.s32 	%r84, %r110, 2;
	ld.global.f64 	%fd52, [%rd16+16];
	setp.gt.f64 	%p25, %fd52, %fd51;
	selp.f64 	%fd53, %fd52, %fd51, %p25;
	selp.b32 	%r85, %r84, %r83, %p25;
	add.s32 	%r86, %r110, 3;
	ld.global.f64 	%fd54, [%rd16+24];
	setp.gt.f64 	%p26, %fd54, %fd53;
	selp.f64 	%fd55, %fd54, %fd53, %p26;
	selp.b32 	%r87, %r86, %r85, %p26;
	add.s32 	%r88, %r110, 4;
	ld.global.f64 	%fd56, [%rd16+32];
	setp.gt.f64 	%p27, %fd56, %fd55;
	selp.f64 	%fd57, %fd56, %fd55, %p27;
	selp.b32 	%r89, %r88, %r87, %p27;
	add.s32 	%r90, %r110, 5;
	ld.global.f64 	%fd58, [%rd16+40];
	setp.gt.f64 	%p28, %fd58, %fd57;
	selp.f64 	%fd59, %fd58, %fd57, %p28;
	selp.b32 	%r91, %r90, %r89, %p28;
	add.s32 	%r92, %r110, 6;
	ld.global.f64 	%fd60, [%rd16+48];
	setp.gt.f64 	%p29, %fd60, %fd59;
	selp.f64 	%fd61, %fd60, %fd59, %p29;
	selp.b32 	%r93, %r92, %r91, %p29;
	add.s32 	%r94, %r110, 7;
	ld.global.f64 	%fd62, [%rd16+56];
	setp.gt.f64 	%p30, %fd62, %fd61;
	selp.f64 	%fd80, %fd62, %fd61, %p30;
	selp.b32 	%r119, %r94, %r93, %p30;
	add.s32 	%r110, %r110, 8;
$L__BB1_8:
	setp.eq.s32 	%p31, %r17, 0;
	@%p31 bra 	$L__BB1_14;
	and.b32  	%r23, %r5, 3;
	setp.lt.u32 	%p32, %r17, 4;
	@%p32 bra 	$L__BB1_11;
	add.s32 	%r96, %r110, %r2;
	mul.wide.s32 	%rd17, %r96, 8;
	add.s64 	%rd18, %rd1, %rd17;
	ld.global.f64 	%fd64, [%rd18];
	setp.gt.f64 	%p33, %fd64, %fd80;
	selp.f64 	%fd65, %fd64, %fd80, %p33;
	selp.b32 	%r97, %r110, %r119, %p33;
	add.s32 	%r98, %r110, 1;
	ld.global.f64 	%fd66, [%rd18+8];
	setp.gt.f64 	%p34, %fd66, %fd65;
	selp.f64 	%fd67, %fd66, %fd65, %p34;
	selp.b32 	%r99, %r98, %r97, %p34;
	add.s32 	%r100, %r110, 2;
	ld.global.f64 	%fd68, [%rd18+16];
	setp.gt.f64 	%p35, %fd68, %fd67;
	selp.f64 	%fd69, %fd68, %fd67, %p35;
	selp.b32 	%r101, %r100, %r99, %p35;
	add.s32 	%r102, %r110, 3;
	ld.global.f64 	%fd70, [%rd18+24];
	setp.gt.f64 	%p36, %fd70, %fd69;
	selp.f64 	%fd80, %fd70, %fd69, %p36;
	selp.b32 	%r119, %r102, %r101, %p36;
	add.s32 	%r110, %r110, 4;
$L__BB1_11:
	setp.eq.s32 	%p37, %r23, 0;
	@%p37 bra 	$L__BB1_14;
	add.s32 	%r116, %r110, %r2;
	neg.s32 	%r115, %r23;
$L__BB1_13:
	.pragma "nounroll";
	mul.wide.s32 	%rd19, %r116, 8;
	add.s64 	%rd20, %rd1, %rd19;
	ld.global.f64 	%fd71, [%rd20];
	setp.gt.f64 	%p38, %fd71, %fd80;
	selp.f64 	%fd80, %fd71, %fd80, %p38;
	selp.b32 	%r119, %r110, %r119, %p38;
	add.s32 	%r110, %r110, 1;
	add.s32 	%r116, %r116, 1;
	add.s32 	%r115, %r115, 1;
	setp.ne.s32 	%p39, %r115, 0;
	@%p39 bra 	$L__BB1_13;
$L__BB1_14:
	cvta.to.global.u64 	%rd21, %rd3;
	mul.wide.u32 	%rd22, %r1, 8;
	add.s64 	%rd23, %rd21, %rd22;
	st.global.f64 	[%rd23], %fd80;
	st.global.u32 	[%rd2], %r119;
$L__BB1_15:
	ret;

}
	// .globl	_ZN5mopmc9functions4cuda3absEPKdi
.visible .entry _ZN5mopmc9functions4cuda3absEPKdi(
	.param .u64 .ptr .align 1 _ZN5mopmc9functions4cuda3absEPKdi_param_0,
	.param .u32 _ZN5mopmc9functions4cuda3absEPKdi_param_1
)
{


	ret;

}


// ===== COMPILED SASS (sm_100) =====

	.target	sm_100

	.elftype	@"ET_EXEC"


//--------------------- .note.nv.tkinfo           --------------------------
	.section	.note.nv.tkinfo,"",@"SHT_NOTE"
	.sectionflags	@"SHF_NOTE_NV_TKINFO"
	.tkinfo
        /*0018*/ 	.word	0x00000002
        /*0030*/ 	.string	""
        /*0030*/ 	.string	"ptxas"
        /*0030*/ 	.string	"Cuda compilation tools, release 13.0, V13.0.88"
        /*0030*/ 	.string	"Build cuda_13.0.r13.0/compiler.36424714_0"
        /*0030*/ 	.string	"-arch sm_100 -m 64 "



//--------------------- .note.nv.cuinfo           --------------------------
	.section	.note.nv.cuinfo,"",@"SHT_NOTE"
	.sectionflags	@"SHF_NOTE_NV_CUINFO"
        /*0018*/ 	.short	0x0002
        /*001a*/ 	.short	0x0064
        /*001c*/ 	.short	0x0082
	.zero		2


//--------------------- .nv.info                  --------------------------
	.section	.nv.info,"",@"SHT_CUDA_INFO"
	.align	4


	//----- nvinfo : EIATTR_REGCOUNT
	.align		4
        /*0000*/ 	.byte	0x04, 0x2f
        /*0002*/ 	.short	(.L_1 - .L_0)
	.align		4
.L_0:
        /*0004*/ 	.word	index@(_ZN5mopmc9functions4cuda9aggregateEPKdS3_Pdii)
        /*0008*/ 	.word	0x00000020


	//----- nvinfo : EIATTR_FRAME_SIZE
	.align		4
.L_1:
        /*000c*/ 	.byte	0x04, 0x11
        /*000e*/ 	.short	(.L_3 - .L_2)
	.align		4
.L_2:
        /*0010*/ 	.word	index@(_ZN5mopmc9functions4cuda9aggregateEPKdS3_Pdii)
        /*0014*/ 	.word	0x00000000


	//----- nvinfo : EIATTR_REGCOUNT
	.align		4
.L_3:
        /*0018*/ 	.byte	0x04, 0x2f
        /*001a*/ 	.short	(.L_5 - .L_4)
	.align		4
.L_4:
        /*001c*/ 	.word	index@(_ZN5mopmc9functions4cuda8maxValueEPKdPdPKiPii)
        /*0020*/ 	.word	0x0000001f


	//----- nvinfo : EIATTR_FRAME_SIZE
	.align		4
.L_5:
        /*0024*/ 	.byte	0x04, 0x11
        /*0026*/ 	.short	(.L_7 - .L_6)
	.align		4
.L_6:
        /*0028*/ 	.word	index@(_ZN5mopmc9functions4cuda8maxValueEPKdPdPKiPii)
        /*002c*/ 	.word	0x00000000


	//----- nvinfo : EIATTR_REGCOUNT
	.align		4
.L_7:
        /*0030*/ 	.byte	0x04, 0x2f
        /*0032*/ 	.short	(.L_9 - .L_8)
	.align		4
.L_8:
        /*0034*/ 	.word	index@(_ZN5mopmc9functions4cuda3absEPKdi)
        /*0038*/ 	.word	0x00000004


	//----- nvinfo : EIATTR_FRAME_SIZE
	.align		4
.L_9:
        /*003c*/ 	.byte	0x04, 0x11
        /*003e*/ 	.short	(.L_11 - .L_10)
	.align		4
.L_10:
        /*0040*/ 	.word	index@(_ZN5mopmc9functions4cuda3absEPKdi)
        /*0044*/ 	.word	0x00000000


	//----- nvinfo : EIATTR_MIN_STACK_SIZE
	.align		4
.L_11:
        /*0048*/ 	.byte	0x04, 0x12
        /*004a*/ 	.short	(.L_13 - .L_12)
	.align		4
.L_12:
        /*004c*/ 	.word	index@(_ZN5mopmc9functions4cuda3absEPKdi)
        /*0050*/ 	.word	0x00000000


	//----- nvinfo : EIATTR_MIN_STACK_SIZE
	.align		4
.L_13:
        /*0054*/ 	.byte	0x04, 0x12
        /*0056*/ 	.short	(.L_15 - .L_14)
	.align		4
.L_14:
        /*0058*/ 	.word	index@(_ZN5mopmc9functions4cuda8maxValueEPKdPdPKiPii)
        /*005c*/ 	.word	0x00000000


	//----- nvinfo : EIATTR_MIN_STACK_SIZE
	.align		4
.L_15:
        /*0060*/ 	.byte	0x04, 0x12
        /*0062*/ 	.short	(.L_17 - .L_16)
	.align		4
.L_16:
        /*0064*/ 	.word	index@(_ZN5mopmc9functions4cuda9aggregateEPKdS3_Pdii)
        /*0068*/ 	.word	0x00000000
.L_17:


//--------------------- .nv.compat                --------------------------
	.section	.nv.compat,"",@"SHT_CUDA_COMPAT_INFO"
	.align	4
        /*0000*/ 	.byte	0x02, 0x09, 0x00, 0x00, 0x02, 0x02, 0x01, 0x00, 0x02, 0x05, 0x05, 0x00, 0x03, 0x07, 0x01, 0x01
        /*0010*/ 	.byte	0x02, 0x03, 0x00, 0x00, 0x02, 0x06, 0x01, 0x00, 0x04, 0x0b, 0x08, 0x00, 0x01, 0x00, 0x00, 0x00
        /*0020*/ 	.byte	0x00, 0x00, 0x00, 0x00


//--------------------- .nv.info._ZN5mopmc9functions4cuda3absEPKdi --------------------------
	.section	.nv.info._ZN5mopmc9functions4cuda3absEPKdi,"",@"SHT_CUDA_INFO"
	.sectionflags	@""
	.align	4


	//----- nvinfo : EIATTR_CUDA_API_VERSION
	.align		4
        /*0000*/ 	.byte	0x04, 0x37
        /*0002*/ 	.short	(.L_19 - .L_18)
.L_18:
        /*0004*/ 	.word	0x00000082


	//----- nvinfo : EIATTR_KPARAM_INFO
	.align		4
.L_19:
        /*0008*/ 	.byte	0x04, 0x17
        /*000a*/ 	.short	(.L_21 - .L_20)
.L_20:
        /*000c*/ 	.word	0x00000000
        /*0010*/ 	.short	0x0001
        /*0012*/ 	.short	0x0008
        /*0014*/ 	.byte	0x00, 0xf0, 0x11, 0x00


	//----- nvinfo : EIATTR_KPARAM_INFO
	.align		4
.L_21:
        /*0018*/ 	.byte	0x04, 0x17
        /*001a*/ 	.short	(.L_23 - .L_22)
.L_22:
        /*001c*/ 	.word	0x00000000
        /*0020*/ 	.short	0x0000
        /*0022*/ 	.short	0x0000
        /*0024*/ 	.byte	0x00, 0xf5, 0x21, 0x00


	//----- nvinfo : EIATTR_SPARSE_MMA_MASK
	.align		4
.L_23:
        /*0028*/ 	.byte	0x03, 0x50
        /*002a*/ 	.short	0x0000


	//----- nvinfo : EIATTR_MAXREG_COUNT
	.align		4
        /*002c*/ 	.byte	0x03, 0x1b
        /*002e*/ 	.short	0x00ff


	//----- nvinfo : EIATTR_MERCURY_ISA_VERSION
	.align		4
        /*0030*/ 	.byte	0x03, 0x5f
        /*0032*/ 	.short	0x0101


	//----- nvinfo : EIATTR_VRC_CTA_INIT_COUNT
	.align		4
        /*0034*/ 	.byte	0x02, 0x4a
	.zero		1
	.zero		1


	//----- nvinfo : EIATTR_EXIT_INSTR_OFFSETS
	.align		4
        /*0038*/ 	.byte	0x04, 0x1c
        /*003a*/ 	.short	(.L_25 - .L_24)


	//   ....[0]....
.L_24:
        /*003c*/ 	.word	0x00000010


	//----- nvinfo : EIATTR_CBANK_PARAM_SIZE
	.align		4
.L_25:
        /*0040*/ 	.byte	0x03, 0x19
        /*0042*/ 	.short	0x000c


	//----- nvinfo : EIATTR_PARAM_CBANK
	.align		4
        /*0044*/ 	.byte	0x04, 0x0a
        /*0046*/ 	.short	(.L_27 - .L_26)
	.align		4
.L_26:
        /*0048*/ 	.word	index@(.nv.constant0._ZN5mopmc9functions4cuda3absEPKdi)
        /*004c*/ 	.short	0x0380
        /*004e*/ 	.short	0x000c


	//----- nvinfo : EIATTR_SW_WAR
	.align		4
.L_27:
        /*0050*/ 	.byte	0x04, 0x36
        /*0052*/ 	.short	(.L_29 - .L_28)
.L_28:
        /*0054*/ 	.word	0x00000008
.L_29:


//--------------------- .nv.info._ZN5mopmc9functions4cuda8maxValueEPKdPdPKiPii --------------------------
	.section	.nv.info._ZN5mopmc9functions4cuda8maxValueEPKdPdPKiPii,"",@"SHT_CUDA_INFO"
	.sectionflags	@""
	.align	4


	//----- nvinfo : EIATTR_CUDA_API_VERSION
	.align		4
        /*0000*/ 	.byte	0x04, 0x37
        /*0002*/ 	.short	(.L_31 - .L_30)
.L_30:
        /*0004*/ 	.word	0x00000082


	//----- nvinfo : EIATTR_KPARAM_INFO
	.align		4
.L_31:
        /*0008*/ 	.byte	0x04, 0x17
        /*000a*/ 	.short	(.L_33 - .L_32)
.L_32:
        /*000c*/ 	.word	0x00000000
        /*0010*/ 	.short	0x0004
        /*0012*/ 	.short	0x0020
        /*0014*/ 	.byte	0x00, 0xf0, 0x11, 0x00


	//----- nvinfo : EIATTR_KPARAM_INFO
	.align		4
.L_33:
        /*0018*/ 	.byte	0x04, 0x17
        /*001a*/ 	.short	(.L_35 - .L_34)
.L_34:
        /*001c*/ 	.word	0x00000000
        /*0020*/ 	.short	0x0003
        /*0022*/ 	.short	0x0018
        /*0024*/ 	.byte	0x00, 0xf5, 0x21, 0x00


	//----- nvinfo : EIATTR_KPARAM_INFO
	.align		4
.L_35:
        /*0028*/ 	.byte	0x04, 0x17
        /*002a*/ 	.short	(.L_37 - .L_36)
.L_36:
        /*002c*/ 	.word	0x00000000
        /*0030*/ 	.short	0x0002
        /*0032*/ 	.short	0x0010
        /*0034*/ 	.byte	0x00, 0xf5, 0x21, 0x00


	//----- nvinfo : EIATTR_KPARAM_INFO
	.align		4
.L_37:
        /*0038*/ 	.byte	0x04, 0x17
        /*003a*/ 	.short	(.L_39 - .L_38)
.L_38:
        /*003c*/ 	.word	0x00000000
        /*0040*/ 	.short	0x0001
        /*0042*/ 	.short	0x0008
        /*0044*/ 	.byte	0x00, 0xf5, 0x21, 0x00


	//----- nvinfo : EIATTR_KPARAM_INFO
	.align		4
.L_39:
        /*0048*/ 	.byte	0x04, 0x17
        /*004a*/ 	.short	(.L_41 - .L_40)
.L_40:
        /*004c*/ 	.word	0x00000000
        /*0050*/ 	.short	0x0000
        /*0052*/ 	.short	0x0000
        /*0054*/ 	.byte	0x00, 0xf5, 0x21, 0x00


	//----- nvinfo : EIATTR_SPARSE_MMA_MASK
	.align		4
.L_41:
        /*0058*/ 	.byte	0x03, 0x50
        /*005a*/ 	.short	0x0000


	//----- nvinfo : EIATTR_MAXREG_COUNT
	.align		4
        /*005c*/ 	.byte	0x03, 0x1b
        /*005e*/ 	.short	0x00ff


	//----- nvinfo : EIATTR_MERCURY_ISA_VERSION
	.align		4
        /*0060*/ 	.byte	0x03, 0x5f
        /*0062*/ 	.short	0x0101


	//----- nvinfo : EIATTR_VRC_CTA_INIT_COUNT
	.align		4
        /*0064*/ 	.byte	0x02, 0x4a
	.zero		1
	.zero		1


	//----- nvinfo : EIATTR_EXIT_INSTR_OFFSETS
	.align		4
        /*0068*/ 	.byte	0x04, 0x1c
        /*006a*/ 	.short	(.L_43 - .L_42)


	//   ....[0]....
.L_42:
        /*006c*/ 	.word	0x00000070


	//   ....[1]....
        /*0070*/ 	.word	0x00000db0


	//----- nvinfo : EIATTR_CRS_STACK_SIZE
	.align		4
.L_43:
        /*0074*/ 	.byte	0x04, 0x1e
        /*0076*/ 	.short	(.L_45 - .L_44)
.L_44:
        /*0078*/ 	.word	0x00000000


	//----- nvinfo : EIATTR_CBANK_PARAM_SIZE
	.align		4
.L_45:
        /*007c*/ 	.byte	0x03, 0x19
        /*007e*/ 	.short	0x0024


	//----- nvinfo : EIATTR_PARAM_CBANK
	.align		4
        /*0080*/ 	.byte	0x04, 0x0a
        /*0082*/ 	.short	(.L_47 - .L_46)
	.align		4
.L_46:
        /*0084*/ 	.word	index@(.nv.constant0._ZN5mopmc9functions4cuda8maxValueEPKdPdPKiPii)
        /*0088*/ 	.short	0x0380
        /*008a*/ 	.short	0x0024


	//----- nvinfo : EIATTR_SW_WAR
	.align		4
.L_47:
        /*008c*/ 	.byte	0x04, 0x36
        /*008e*/ 	.short	(.L_49 - .L_48)
.L_48:
        /*0090*/ 	.word	0x00000008
.L_49:


//--------------------- .nv.info._ZN5mopmc9functions4cuda9aggregateEPKdS3_Pdii --------------------------
	.section	.nv.info._ZN5mopmc9functions4cuda9aggregateEPKdS3_Pdii,"",@"SHT_CUDA_INFO"
	.sectionflags	@""
	.align	4


	//----- nvinfo : EIATTR_CUDA_API_VERSION
	.align		4
        /*0000*/ 	.byte	0x04, 0x37
        /*0002*/ 	.short	(.L_51 - .L_50)
.L_50:
        /*0004*/ 	.word	0x00000082


	//----- nvinfo : EIATTR_KPARAM_INFO
	.align		4
.L_51:
        /*0008*/ 	.byte	0x04, 0x17
        /*000a*/ 	.short	(.L_53 - .L_52)
.L_52:
        /*000c*/ 	.word	0x00000000
        /*0010*/ 	.short	0x0004
        /*0012*/ 	.short	0x001c
        /*0014*/ 	.byte	0x00, 0xf0, 0x11, 0x00


	//----- nvinfo : EIATTR_KPARAM_INFO
	.align		4
.L_53:
        /*0018*/ 	.byte	0x04, 0x17
        /*001a*/ 	.short	(.L_55 - .L_54)
.L_54:
        /*001c*/ 	.word	0x00000000
        /*0020*/ 	.short	0x0003
        /*0022*/ 	.short	0x0018
        /*0024*/ 	.byte	0x00, 0xf0, 0x11, 0x00


	//----- nvinfo : EIATTR_KPARAM_INFO
	.align		4
.L_55:
        /*0028*/ 	.byte	0x04, 0x17
        /*002a*/ 	.short	(.L_57 - .L_56)
.L_56:
        /*002c*/ 	.word	0x00000000
        /*0030*/ 	.short	0x0002
        /*0032*/ 	.short	0x0010
        /*0034*/ 	.byte	0x00, 0xf5, 0x21, 0x00


	//----- nvinfo : EIATTR_KPARAM_INFO
	.align		4
.L_57:
        /*0038*/ 	.byte	0x04, 0x17
        /*003a*/ 	.short	(.L_59 - .L_58)
.L_58:
        /*003c*/ 	.word	0x00000000
        /*0040*/ 	.short	0x0001
        /*0042*/ 	.short	0x0008
        /*0044*/ 	.byte	0x00, 0xf5, 0x21, 0x00


	//----- nvinfo : EIATTR_KPARAM_INFO
	.align		4
.L_59:
        /*0048*/ 	.byte	0x04, 0x17
        /*004a*/ 	.short	(.L_61 - .L_60)
.L_60:
        /*004c*/ 	.word	0x00000000
        /*0050*/ 	.short	0x0000
        /*0052*/ 	.short	0x0000
        /*0054*/ 	.byte	0x00, 0xf5, 0x21, 0x00


	//----- nvinfo : EIATTR_SPARSE_MMA_MASK
	.align		4
.L_61:
        /*0058*/ 	.byte	0x03, 0x50
        /*005a*/ 	.short	0x0000


	//----- nvinfo : EIATTR_MAXREG_COUNT
	.align		4
        /*005c*/ 	.byte	0x03, 0x1b
        /*005e*/ 	.short	0x00ff


	//----- nvinfo : EIATTR_MERCURY_ISA_VERSION
	.align		4
        /*0060*/ 	.byte	0x03, 0x5f
        /*0062*/ 	.short	0x0101


	//----- nvinfo : EIATTR_VRC_CTA_INIT_COUNT
	.align		4
        /*0064*/ 	.byte	0x02, 0x4a
	.zero		1
	.zero		1


	//----- nvinfo : EIATTR_EXIT_INSTR_OFFSETS
	.align		4
        /*0068*/ 	.byte	0x04, 0x1c
        /*006a*/ 	.short	(.L_63 - .L_62)


	//   ....[0]....
.L_62:
        /*006c*/ 	.word	0x00000080


	//   ....[1]....
        /*0070*/ 	.word	0x000000f0


	//   ....[2]....
        /*0074*/ 	.word	0x000005e0


	//   ....[3]....
        /*0078*/ 	.word	0x000007f0


	//   ....[4]....
        /*007c*/ 	.word	0x00000940


	//   ....[5]....
        /*0080*/ 	.word	0x000009e0


	//----- nvinfo : EIATTR_CBANK_PARAM_SIZE
	.align		4
.L_63:
        /*0084*/ 	.byte	0x03, 0x19
        /*0086*/ 	.short	0x0020


	//----- nvinfo : EIATTR_PARAM_CBANK
	.align		4
        /*0088*/ 	.byte	0x04, 0x0a
        /*008a*/ 	.short	(.L_65 - .L_64)
	.align		4
.L_64:
        /*008c*/ 	.word	index@(.nv.constant0._ZN5mopmc9functions4cuda9aggregateEPKdS3_Pdii)
        /*0090*/ 	.short	0x0380
        /*0092*/ 	.short	0x0020


	//----- nvinfo : EIATTR_SW_WAR
	.align		4
.L_65:
        /*0094*/ 	.byte	0x04, 0x36
        /*0096*/ 	.short	(.L_67 - .L_66)
.L_66:
        /*0098*/ 	.word	0x00000008
.L_67:


//--------------------- .nv.callgraph             --------------------------
	.section	.nv.callgraph,"",@"SHT_CUDA_CALLGRAPH"
	.align	4
	.sectionentsize	8
	.align		4
        /*0000*/ 	.word	0x00000000
	.align		4
        /*0004*/ 	.word	0xffffffff
	.align		4
        /*0008*/ 	.word	0x00000000
	.align		4
        /*000c*/ 	.word	0xfffffffe
	.align		4
        /*0010*/ 	.word	0x00000000
	.align		4
        /*0014*/ 	.word	0xfffffffd
	.align		4
        /*0018*/ 	.word	0x00000000
	.align		4
        /*001c*/ 	.word	0xfffffffc


//--------------------- .text._ZN5mopmc9functions4cuda3absEPKdi --------------------------
	.section	.text._ZN5mopmc9functions4cuda3absEPKdi,"ax",@progbits
	.align	128
        .global         _ZN5mopmc9functions4cuda3absEPKdi
        .type           _ZN5mopmc9functions4cuda3absEPKdi,@function
        .size           _ZN5mopmc9functions4cuda3absEPKdi,(.L_x_17 - _ZN5mopmc9functions4cuda3absEPKdi)
        .other          _ZN5mopmc9functions4cuda3absEPKdi,@"STO_CUDA_ENTRY STV_DEFAULT"
_ZN5mopmc9functions4cuda3absEPKdi:
.text._ZN5mopmc9functions4cuda3absEPKdi:
[----:B------:R-:W-:Y:S01]  /*0000*/  LDC R1, c[0x0][0x37c] ;  /* 0x0000df00ff017b82 */ /* 0x000fe20000000800 */
[----:B------:R-:W-:Y:S05]  /*0010*/  EXIT ;  /* 0x000000000000794d */ /* 0x000fea0003800000 */
.L_x_0:
[----:B------:R-:W-:-:S00]  /*0020*/  BRA `(.L_x_0) ;  /* 0xfffffffc00fc7947 */ /* 0x000fc0000383ffff */
[----:B------:R-:W-:-:S00]  /*0030*/  NOP ;  /* 0x0000000000007918 */ /* 0x000fc00000000000 */
        /* <DEDUP_REMOVED lines=12> */
.L_x_17:


//--------------------- .text._ZN5mopmc9functions4cuda8maxValueEPKdPdPKiPii --------------------------
	.section	.text._ZN5mopmc9functions4cuda8maxValueEPKdPdPKiPii,"ax",@progbits
	.align	128
        .global         _ZN5mopmc9functions4cuda8maxValueEPKdPdPKiPii
        .type           _ZN5mopmc9functions4cuda8maxValueEPKdPdPKiPii,@function
        .size           _ZN5mopmc9functions4cuda8maxValueEPKdPdPKiPii,(.L_x_18 - _ZN5mopmc9functions4cuda8maxValueEPKdPdPKiPii)
        .other          _ZN5mopmc9functions4cuda8maxValueEPKdPdPKiPii,@"STO_CUDA_ENTRY STV_DEFAULT"
_ZN5mopmc9functions4cuda8maxValueEPKdPdPKiPii:
.text._ZN5mopmc9functions4cuda8maxValueEPKdPdPKiPii:
[----:B------:R-:W-:Y:S01]  /*0000*/  LDC R1, c[0x0][0x37c] ;  /* 0x0000df00ff017b82 */ /* 0x000fe20000000800 */
[----:B------:R-:W0:Y:S07]  /*0010*/  S2R R2, SR_TID.X ;  /* 0x0000000000027919 */ /* 0x000e2e0000002100 */
[----:B------:R-:W0:Y:S01]  /*0020*/  S2UR UR4, SR_CTAID.X ;  /* 0x00000000000479c3 */ /* 0x000e220000002500 */
[----:B------:R-:W1:Y:S07]  /*0030*/  LDCU UR5, c[0x0][0x3a0] ;  /* 0x00007400ff0577ac */ /* 0x000e6e0008000800 */
[----:B------:R-:W0:Y:S02]  /*0040*/  LDC R3, c[0x0][0x360] ;  /* 0x0000d800ff037b82 */ /* 0x000e240000000800 */
[----:B0-----:R-:W-:-:S05]  /*0050*/  IMAD R2, R3, UR4, R2 ;  /* 0x0000000403027c24 */ /* 0x001fca000f8e0202 */
[----:B-1----:R-:W-:-:S13]  /*0060*/  ISETP.GE.U32.AND P0, PT, R2, UR5, PT ;  /* 0x0000000502007c0c */ /* 0x002fda000bf06070 */
[----:B------:R-:W-:Y:S05]  /*0070*/  @P0 EXIT ;  /* 0x000000000000094d */ /* 0x000fea0003800000 */
[----:B------:R-:W0:Y:S01]  /*0080*/  LDC.64 R12, c[0x0][0x390] ;  /* 0x0000e400ff0c7b82 */ /* 0x000e220000000a00 */
[----:B------:R-:W1:Y:S07]  /*0090*/  LDCU.64 UR4, c[0x0][0x358] ;  /* 0x00006b00ff0477ac */ /* 0x000e6e0008000a00 */
[----:B------:R-:W2:Y:S08]  /*00a0*/  LDC.64 R6, c[0x0][0x398] ;  /* 0x0000e600ff067b82 */ /* 0x000eb00000000a00 */
[----:B------:R-:W3:Y:S01]  /*00b0*/  LDC.64 R8, c[0x0][0x380] ;  /* 0x0000e000ff087b82 */ /* 0x000ee20000000a00 */
[----:B0-----:R-:W-:-:S05]  /*00c0*/  IMAD.WIDE.U32 R12, R2, 0x4, R12 ;  /* 0x00000004020c7825 */ /* 0x001fca00078e000c */
[----:B-1----:R-:W4:Y:S01]  /*00d0*/  LDG.E R3, desc[UR4][R12.64] ;  /* 0x000000040c037981 */ /* 0x002f22000c1e1900 */
[----:B--2---:R-:W-:-:S03]  /*00e0*/  IMAD.WIDE.U32 R6, R2, 0x4, R6 ;  /* 0x0000000402067825 */ /* 0x004fc600078e0006 */
[----:B------:R-:W2:Y:S04]  /*00f0*/  LDG.E R4, desc[UR4][R12.64+0x4] ;  /* 0x000004040c047981 */ /* 0x000ea8000c1e1900 */
[----:B------:R-:W4:Y:S02]  /*0100*/  LDG.E R0, desc[UR4][R6.64] ;  /* 0x0000000406007981 */ /* 0x000f24000c1e1900 */
[----:B----4-:R-:W-:-:S04]  /*0110*/  IMAD.IADD R11, R3, 0x1, R0 ;  /* 0x00000001030b7824 */ /* 0x010fc800078e0200 */
[----:B---3--:R-:W-:-:S06]  /*0120*/  IMAD.WIDE R10, R11, 0x8, R8 ;  /* 0x000000080b0a7825 */ /* 0x008fcc00078e0208 */
[----:B------:R-:W5:Y:S01]  /*0130*/  LDG.E.64 R10, desc[UR4][R10.64] ;  /* 0x000000040a0a7981 */ /* 0x000f62000c1e1b00 */
[----:B--2---:R-:W-:-:S05]  /*0140*/  IMAD.IADD R5, R4, 0x1, -R3 ;  /* 0x0000000104057824 */ /* 0x004fca00078e0a03 */
[----:B------:R-:W-:Y:S01]  /*0150*/  ISETP.GE.AND P0, PT, R5, 0x1, PT ;  /* 0x000000010500780c */ /* 0x000fe20003f06270 */
[----:B------:R-:W-:-:S12]  /*0160*/  BSSY.RECONVERGENT B0, `(.L_x_1) ;  /* 0x00000c0000007945 */ /* 0x000fd80003800200 */
[----:B------:R-:W-:Y:S05]  /*0170*/  @!P0 BRA `(.L_x_2) ;  /* 0x0000000800f88947 */ /* 0x000fea0003800000 */
[----:B------:R-:W-:Y:S01]  /*0180*/  IMAD.IADD R4, R3, 0x1, -R4 ;  /* 0x0000000103047824 */ /* 0x000fe200078e0a04 */
[----:B------:R-:W-:Y:S01]  /*0190*/  LOP3.LUT R26, R5, 0xf, RZ, 0xc0, !PT ;  /* 0x0000000f051a7812 */ /* 0x000fe200078ec0ff */
[----:B------:R-:W-:Y:S01]  /*01a0*/  BSSY.RECONVERGENT B1, `(.L_x_3) ;  /* 0x000005d000017945 */ /* 0x000fe20003800200 */
[----:B------:R-:W-:Y:S02]  /*01b0*/  IMAD.MOV.U32 R28, RZ, RZ, RZ ;  /* 0x000000ffff1c7224 */ /* 0x000fe400078e00ff */
[----:B------:R-:W-:Y:S02]  /*01c0*/  ISETP.GT.U32.AND P1, PT, R4, -0x10, PT ;  /* 0xfffffff00400780c */ /* 0x000fe40003f24070 */
[----:B------:R-:W-:-:S11]  /*01d0*/  ISETP.NE.AND P0, PT, R26, RZ, PT ;  /* 0x000000ff1a00720c */ /* 0x000fd60003f05270 */
[----:B------:R-:W-:Y:S05]  /*01e0*/  @P1 BRA `(.L_x_4) ;  /* 0x0000000400601947 */ /* 0x000fea0003800000 */
[----:B------:R-:W-:Y:S01]  /*01f0*/  LOP3.LUT R28, R5, 0x7ffffff0, RZ, 0xc0, !PT ;  /* 0x7ffffff0051c7812 */ /* 0x000fe200078ec0ff */
[----:B------:R-:W-:Y:S02]  /*0200*/  IMAD.MOV.U32 R27, RZ, RZ, RZ ;  /* 0x000000ffff1b7224 */ /* 0x000fe400078e00ff */
[----:B------:R-:W-:-:S07]  /*0210*/  IMAD.MOV.U32 R4, RZ, RZ, R3 ;  /* 0x000000ffff047224 */ /* 0x000fce00078e0003 */
.L_x_5:
[----:B------:R-:W-:-:S05]  /*0220*/  IMAD.WIDE R22, R4, 0x8, R8 ;  /* 0x0000000804167825 */ /* 0x000fca00078e0208 */
[----:B------:R-:W2:Y:S04]  /*0230*/  LDG.E.64 R12, desc[UR4][R22.64] ;  /* 0x00000004160c7981 */ /* 0x000ea8000c1e1b00 */
[----:B------:R-:W3:Y:S04]  /*0240*/  LDG.E.64 R18, desc[UR4][R22.64+0x8] ;  /* 0x0000080416127981 */ /* 0x000ee8000c1e1b00 */
[----:B------:R-:W4:Y:S04]  /*0250*/  LDG.E.64 R16, desc[UR4][R22.64+0x10] ;  /* 0x0000100416107981 */ /* 0x000f28000c1e1b00 */
[----:B------:R-:W4:Y:S04]  /*0260*/  LDG.E.64 R14, desc[UR4][R22.64+0x18] ;  /* 0x00001804160e7981 */ /* 0x000f28000c1e1b00 */
[----:B------:R-:W4:Y:S04]  /*0270*/  LDG.E.64 R20, desc[UR4][R22.64+0x28] ;  /* 0x0000280416147981 */ /* 0x000f28000c1e1b00 */
[----:B------:R-:W4:Y:S01]  /*0280*/  LDG.E.64 R24, desc[UR4][R22.64+0x78] ;  /* 0x0000780416187981 */ /* 0x000f22000c1e1b00 */
[----:B--2--5:R-:W-:-:S06]  /*0290*/  DSETP.GT.AND P2, PT, R12, R10, PT ;  /* 0x0000000a0c00722a */ /* 0x024fcc0003f44000 */
[----:B------:R-:W-:Y:S02]  /*02a0*/  FSEL R10, R12, R10, P2 ;  /* 0x0000000a0c0a7208 */ /* 0x000fe40001000000 */
[----:B------:R-:W-:Y:S02]  /*02b0*/  FSEL R11, R13, R11, P2 ;  /* 0x0000000b0d0b7208 */ /* 0x000fe40001000000 */
[----:B------:R-:W2:Y:S04]  /*02c0*/  LDG.E.64 R12, desc[UR4][R22.64+0x20] ;  /* 0x00002004160c7981 */ /* 0x000ea8000c1e1b00 */
[----:B---3--:R-:W-:-:S06]  /*02d0*/  DSETP.GT.AND P3, PT, R18, R10, PT ;  /* 0x0000000a1200722a */ /* 0x008fcc0003f64000 */
[----:B------:R-:W-:Y:S02]  /*02e0*/  FSEL R10, R18, R10, P3 ;  /* 0x0000000a120a7208 */ /* 0x000fe40001800000 */
[----:B------:R-:W-:Y:S02]  /*02f0*/  FSEL R11, R19, R11, P3 ;  /* 0x0000000b130b7208 */ /* 0x000fe40001800000 */
[----:B------:R-:W3:Y:S04]  /*0300*/  LDG.E.64 R18, desc[UR4][R22.64+0x30] ;  /* 0x0000300416127981 */ /* 0x000ee8000c1e1b00 */
[----:B----4-:R-:W-:-:S06]  /*0310*/  DSETP.GT.AND P4, PT, R16, R10, PT ;  /* 0x0000000a1000722a */ /* 0x010fcc0003f84000 */
[----:B------:R-:W-:Y:S02]  /*0320*/  FSEL R10, R16, R10, P4 ;  /* 0x0000000a100a7208 */ /* 0x000fe40002000000 */
[----:B------:R-:W-:Y:S02]  /*0330*/  FSEL R11, R17, R11, P4 ;  /* 0x0000000b110b7208 */ /* 0x000fe40002000000 */
[----:B------:R-:W4:Y:S04]  /*0340*/  LDG.E.64 R16, desc[UR4][R22.64+0x38] ;  /* 0x0000380416107981 */ /* 0x000f28000c1e1b00 */
[----:B------:R-:W-:-:S06]  /*0350*/  DSETP.GT.AND P5, PT, R14, R10, PT ;  /* 0x0000000a0e00722a */ /* 0x000fcc0003fa4000 */
[----:B------:R-:W-:Y:S02]  /*0360*/  FSEL R10, R14, R10, P5 ;  /* 0x0000000a0e0a7208 */ /* 0x000fe40002800000 */
[----:B------:R-:W-:Y:S02]  /*0370*/  FSEL R11, R15, R11, P5 ;  /* 0x0000000b0f0b7208 */ /* 0x000fe40002800000 */
[----:B------:R-:W4:Y:S04]  /*0380*/  LDG.E.64 R14, desc[UR4][R22.64+0x40] ;  /* 0x00004004160e7981 */ /* 0x000f28000c1e1b00 */
[----:B--2---:R-:W-:-:S06]  /*0390*/  DSETP.GT.AND P6, PT, R12, R10, PT ;  /* 0x0000000a0c00722a */ /* 0x004fcc0003fc4000 */
[----:B------:R-:W-:Y:S02]  /*03a0*/  FSEL R10, R12, R10, P6 ;  /* 0x0000000a0c0a7208 */ /* 0x000fe40003000000 */
[----:B------:R-:W-:Y:S02]  /*03b0*/  FSEL R11, R13, R11, P6 ;  /* 0x0000000b0d0b7208 */ /* 0x000fe40003000000 */
[----:B------:R-:W2:Y:S04]  /*03c0*/  LDG.E.64 R12, desc[UR4][R22.64+0x48] ;  /* 0x00004804160c7981 */ /* 0x000ea8000c1e1b00 */
[----:B------:R-:W-:Y:S01]  /*03d0*/  DSETP.GT.AND P1, PT, R20, R10, PT ;  /* 0x0000000a1400722a */ /* 0x000fe20003f24000 */
[----:B------:R-:W-:-:S05]  /*03e0*/  SEL R0, R27, R0, P2 ;  /* 0x000000001b007207 */ /* 0x000fca0001000000 */
[----:B------:R-:W-:Y:S02]  /*03f0*/  FSEL R10, R20, R10, P1 ;  /* 0x0000000a140a7208 */ /* 0x000fe40000800000 */
[----:B------:R-:W-:Y:S02]  /*0400*/  FSEL R11, R21, R11, P1 ;  /* 0x0000000b150b7208 */ /* 0x000fe40000800000 */
[----:B------:R-:W2:Y:S04]  /*0410*/  LDG.E.64 R20, desc[UR4][R22.64+0x50] ;  /* 0x0000500416147981 */ /* 0x000ea8000c1e1b00 */
[----:B---3--:R-:W-:Y:S01]  /*0420*/  DSETP.GT.AND P2, PT, R18, R10, PT ;  /* 0x0000000a1200722a */ /* 0x008fe20003f44000 */
[----:B------:R-:W-:-:S05]  /*0430*/  @P3 VIADD R0, R27, 0x1 ;  /* 0x000000011b003836 */ /* 0x000fca0000000000 */
[----:B------:R-:W-:Y:S02]  /*0440*/  FSEL R10, R18, R10, P2 ;  /* 0x0000000a120a7208 */ /* 0x000fe40001000000 */
[----:B------:R-:W-:Y:S02]  /*0450*/  FSEL R11, R19, R11, P2 ;  /* 0x0000000b130b7208 */ /* 0x000fe40001000000 */
[----:B------:R-:W3:Y:S04]  /*0460*/  LDG.E.64 R18, desc[UR4][R22.64+0x58] ;  /* 0x0000580416127981 */ /* 0x000ee8000c1e1b00 */
[----:B----4-:R-:W-:Y:S01]  /*0470*/  DSETP.GT.AND P3, PT, R16, R10, PT ;  /* 0x0000000a1000722a */ /* 0x010fe20003f64000 */
[----:B------:R-:W-:-:S05]  /*0480*/  @P4 VIADD R0, R27, 0x2 ;  /* 0x000000021b004836 */ /* 0x000fca0000000000 */
[----:B------:R-:W-:Y:S02]  /*0490*/  FSEL R10, R16, R10, P3 ;  /* 0x0000000a100a7208 */ /* 0x000fe40001800000 */
[----:B------:R-:W-:Y:S02]  /*04a0*/  FSEL R11, R17, R11, P3 ;  /* 0x0000000b110b7208 */ /* 0x000fe40001800000 */
[----:B------:R-:W4:Y:S04]  /*04b0*/  LDG.E.64 R16, desc[UR4][R22.64+0x60] ;  /* 0x0000600416107981 */ /* 0x000f28000c1e1b00 */
[----:B------:R-:W-:Y:S01]  /*04c0*/  DSETP.GT.AND P4, PT, R14, R10, PT ;  /* 0x0000000a0e00722a */ /* 0x000fe20003f84000 */
[----:B------:R-:W-:-:S05]  /*04d0*/  @P5 VIADD R0, R27, 0x3 ;  /* 0x000000031b005836 */ /* 0x000fca0000000000 */
[----:B------:R-:W-:Y:S02]  /*04e0*/  FSEL R10, R14, R10, P4 ;  /* 0x0000000a0e0a7208 */ /* 0x000fe40002000000 */
[----:B------:R-:W-:Y:S02]  /*04f0*/  FSEL R11, R15, R11, P4 ;  /* 0x0000000b0f0b7208 */ /* 0x000fe40002000000 */
[----:B------:R-:W4:Y:S04]  /*0500*/  LDG.E.64 R14, desc[UR4][R22.64+0x68] ;  /* 0x00006804160e7981 */ /* 0x000f28000c1e1b00 */
[----:B--2---:R-:W-:-:S06]  /*0510*/  DSETP.GT.AND P5, PT, R12, R10, PT ;  /* 0x0000000a0c00722a */ /* 0x004fcc0003fa4000 */
[----:B------:R-:W-:Y:S02]  /*0520*/  FSEL R10, R12, R10, P5 ;  /* 0x0000000a0c0a7208 */ /* 0x000fe40002800000 */
[----:B------:R-:W-:Y:S02]  /*0530*/  FSEL R11, R13, R11, P5 ;  /* 0x0000000b0d0b7208 */ /* 0x000fe40002800000 */
[----:B------:R-:W2:Y:S01]  /*0540*/  LDG.E.64 R12, desc[UR4][R22.64+0x70] ;  /* 0x00007004160c7981 */ /* 0x000ea2000c1e1b00 */
[----:B------:R-:W-:-:S03]  /*0550*/  @P6 VIADD R0, R27, 0x4 ;  /* 0x000000041b006836 */ /* 0x000fc60000000000 */
[----:B------:R-:W-:Y:S01]  /*0560*/  DSETP.GT.AND P6, PT, R20, R10, PT ;  /* 0x0000000a1400722a */ /* 0x000fe20003fc4000 */
[----:B------:R-:W-:-:S05]  /*0570*/  @P1 VIADD R0, R27, 0x5 ;  /* 0x000000051b001836 */ /* 0x000fca0000000000 */
[----:B------:R-:W-:Y:S02]  /*0580*/  FSEL R10, R20, R10, P6 ;  /* 0x0000000a140a7208 */ /* 0x000fe40003000000 */
[----:B------:R-:W-:-:S06]  /*0590*/  FSEL R11, R21, R11, P6 ;  /* 0x0000000b150b7208 */ /* 0x000fcc0003000000 */
[----:B---3--:R-:W-:Y:S01]  /*05a0*/  DSETP.GT.AND P1, PT, R18, R10, PT ;  /* 0x0000000a1200722a */ /* 0x008fe20003f24000 */
[----:B------:R-:W-:-:S05]  /*05b0*/  @P2 VIADD R0, R27, 0x6 ;  /* 0x000000061b002836 */ /* 0x000fca0000000000 */
[----:B------:R-:W-:Y:S02]  /*05c0*/  FSEL R10, R18, R10, P1 ;  /* 0x0000000a120a7208 */ /* 0x000fe40000800000 */
[----:B------:R-:W-:-:S06]  /*05d0*/  FSEL R11, R19, R11, P1 ;  /* 0x0000000b130b7208 */ /* 0x000fcc0000800000 */
[----:B----4-:R-:W-:Y:S01]  /*05e0*/  DSETP.GT.AND P2, PT, R16, R10, PT ;  /* 0x0000000a1000722a */ /* 0x010fe20003f44000 */
[----:B------:R-:W-:-:S05]  /*05f0*/  @P3 VIADD R0, R27, 0x7 ;  /* 0x000000071b003836 */ /* 0x000fca0000000000 */
[----:B------:R-:W-:Y:S02]  /*0600*/  FSEL R10, R16, R10, P2 ;  /* 0x0000000a100a7208 */ /* 0x000fe40001000000 */
[----:B------:R-:W-:-:S06]  /*0610*/  FSEL R11, R17, R11, P2 ;  /* 0x0000000b110b7208 */ /* 0x000fcc0001000000 */
[----:B------:R-:W-:Y:S01]  /*0620*/  DSETP.GT.AND P3, PT, R14, R10, PT ;  /* 0x0000000a0e00722a */ /* 0x000fe20003f64000 */
[----:B------:R-:W-:-:S05]  /*0630*/  @P4 VIADD R0, R27, 0x8 ;  /* 0x000000081b004836 */ /* 0x000fca0000000000 */
[----:B------:R-:W-:Y:S02]  /*0640*/  FSEL R10, R14, R10, P3 ;  /* 0x0000000a0e0a7208 */ /* 0x000fe40001800000 */
[----:B------:R-:W-:Y:S01]  /*0650*/  FSEL R11, R15, R11, P3 ;  /* 0x0000000b0f0b7208 */ /* 0x000fe20001800000 */
[C---:B------:R-:W-:Y:S02]  /*0660*/  @P5 VIADD R0, R27.reuse, 0x9 ;  /* 0x000000091b005836 */ /* 0x040fe40000000000 */
[C---:B------:R-:W-:Y:S02]  /*0670*/  @P6 VIADD R0, R27.reuse, 0xa ;  /* 0x0000000a1b006836 */ /* 0x040fe40000000000 */
[C---:B------:R-:W-:Y:S02]  /*0680*/  @P1 VIADD R0, R27.reuse, 0xb ;  /* 0x0000000b1b001836 */ /* 0x040fe40000000000 */
[C---:B------:R-:W-:Y:S02]  /*0690*/  @P2 VIADD R0, R27.reuse, 0xc ;  /* 0x0000000c1b002836 */ /* 0x040fe40000000000 */
[----:B------:R-:W-:-:S02]  /*06a0*/  @P3 VIADD R0, R27, 0xd ;  /* 0x0000000d1b003836 */ /* 0x000fc40000000000 */
[----:B------:R-:W-:Y:S01]  /*06b0*/  VIADD R4, R4, 0x10 ;  /* 0x0000001004047836 */ /* 0x000fe20000000000 */
[----:B--2---:R-:W-:-:S06]  /*06c0*/  DSETP.GT.AND P4, PT, R12, R10, PT ;  /* 0x0000000a0c00722a */ /* 0x004fcc0003f84000 */
[----:B------:R-:W-:Y:S02]  /*06d0*/  FSEL R10, R12, R10, P4 ;  /* 0x0000000a0c0a7208 */ /* 0x000fe40002000000 */
[----:B------:R-:W-:-:S06]  /*06e0*/  FSEL R11, R13, R11, P4 ;  /* 0x0000000b0d0b7208 */ /* 0x000fcc0002000000 */
[----:B------:R-:W-:Y:S01]  /*06f0*/  DSETP.GT.AND P1, PT, R24, R10, PT ;  /* 0x0000000a1800722a */ /* 0x000fe20003f24000 */
[----:B------:R-:W-:-:S13]  /*0700*/  @P4 VIADD R0, R27, 0xe ;  /* 0x0000000e1b004836 */ /* 0x000fda0000000000 */
[C---:B------:R-:W-:Y:S02]  /*0710*/  @P1 VIADD R0, R27.reuse, 0xf ;  /* 0x0000000f1b001836 */ /* 0x040fe40000000000 */
[----:B------:R-:W-:-:S05]  /*0720*/  VIADD R27, R27, 0x10 ;  /* 0x000000101b1b7836 */ /* 0x000fca0000000000 */
[----:B------:R-:W-:Y:S02]  /*0730*/  ISETP.NE.AND P2, PT, R27, R28, PT ;  /* 0x0000001c1b00720c */ /* 0x000fe40003f45270 */
[----:B------:R-:W-:Y:S02]  /*0740*/  FSEL R10, R24, R10, P1 ;  /* 0x0000000a180a7208 */ /* 0x000fe40000800000 */
[----:B------:R-:W-:-:S09]  /*0750*/  FSEL R11, R25, R11, P1 ;  /* 0x0000000b190b7208 */ /* 0x000fd20000800000 */
[----:B------:R-:W-:Y:S05]  /*0760*/  @P2 BRA `(.L_x_5) ;  /* 0xfffffff800ac2947 */ /* 0x000fea000383ffff */
.L_x_4:
[----:B------:R-:W-:Y:S05]  /*0770*/  BSYNC.RECONVERGENT B1 ;  /* 0x0000000000017941 */ /* 0x000fea0003800200 */
.L_x_3:
[----:B------:R-:W-:Y:S05]  /*0780*/  @!P0 BRA `(.L_x_2) ;  /* 0x0000000400748947 */ /* 0x000fea0003800000 */
[----:B------:R-:W-:Y:S01]  /*0790*/  ISETP.GE.U32.AND P1, PT, R26, 0x8, PT ;  /* 0x000000081a00780c */ /* 0x000fe20003f26070 */
[----:B------:R-:W-:Y:S01]  /*07a0*/  BSSY.RECONVERGENT B1, `(.L_x_6) ;  /* 0x000002f000017945 */ /* 0x000fe20003800200 */
[----:B------:R-:W-:-:S04]  /*07b0*/  LOP3.LUT R4, R5, 0x7, RZ, 0xc0, !PT ;  /* 0x0000000705047812 */ /* 0x000fc800078ec0ff */
[----:B------:R-:W-:-:S07]  /*07c0*/  ISETP.NE.AND P0, PT, R4, RZ, PT ;  /* 0x000000ff0400720c */ /* 0x000fce0003f05270 */
[----:B------:R-:W-:Y:S06]  /*07d0*/  @!P1 BRA `(.L_x_7) ;  /* 0x0000000000ac9947 */ /* 0x000fec0003800000 */
[----:B------:R-:W-:-:S04]  /*07e0*/  IMAD.IADD R21, R3, 0x1, R28 ;  /* 0x0000000103157824 */ /* 0x000fc800078e021c */
[----:B------:R-:W-:-:S05]  /*07f0*/  IMAD.WIDE R20, R21, 0x8, R8 ;  /* 0x0000000815147825 */ /* 0x000fca00078e0208 */
[----:B------:R-:W2:Y:S04]  /*0800*/  LDG.E.64 R22, desc[UR4][R20.64] ;  /* 0x0000000414167981 */ /* 0x000ea8000c1e1b00 */
[----:B------:R-:W3:Y:S04]  /*0810*/  LDG.E.64 R12, desc[UR4][R20.64+0x8] ;  /* 0x00000804140c7981 */ /* 0x000ee8000c1e1b00 */
[----:B------:R-:W4:Y:S04]  /*0820*/  LDG.E.64 R18, desc[UR4][R20.64+0x10] ;  /* 0x0000100414127981 */ /* 0x000f28000c1e1b00 */
        /* <DEDUP_REMOVED lines=10> */
[----:B------:R-:W-:-:S06]  /*08d0*/  FSEL R11, R13, R11, P1 ;  /* 0x0000000b0d0b7208 */ /* 0x000fcc0000800000 */
[----:B----4-:R-:W-:-:S06]  /*08e0*/  DSETP.GT.AND P2, PT, R18, R10, PT ;  /* 0x0000000a1200722a */ /* 0x010fcc0003f44000 */
[----:B------:R-:W-:Y:S02]  /*08f0*/  FSEL R10, R18, R10, P2 ;  /* 0x0000000a120a7208 */ /* 0x000fe40001000000 */
[----:B------:R-:W-:-:S06]  /*0900*/  FSEL R11, R19, R11, P2 ;  /* 0x0000000b130b7208 */ /* 0x000fcc0001000000 */
[----:B------:R-:W-:-:S06]  /*0910*/  DSETP.GT.AND P3, PT, R16, R10, PT ;  /* 0x0000000a1000722a */ /* 0x000fcc0003f64000 */
[----:B------:R-:W-:Y:S02]  /*0920*/  FSEL R10, R16, R10, P3 ;  /* 0x0000000a100a7208 */ /* 0x000fe40001800000 */
[----:B------:R-:W-:-:S06]  /*0930*/  FSEL R11, R17, R11, P3 ;  /* 0x0000000b110b7208 */ /* 0x000fcc0001800000 */
[----:B------:R-:W-:-:S06]  /*0940*/  DSETP.GT.AND P4, PT, R14, R10, PT ;  /* 0x0000000a0e00722a */ /* 0x000fcc0003f84000 */
[----:B------:R-:W-:Y:S02]  /*0950*/  FSEL R10, R14, R10, P4 ;  /* 0x0000000a0e0a7208 */ /* 0x000fe40002000000 */
[----:B------:R-:W-:-:S06]  /*0960*/  FSEL R11, R15, R11, P4 ;  /* 0x0000000b0f0b7208 */ /* 0x000fcc0002000000 */
[----:B------:R-:W-:Y:S01]  /*0970*/  DSETP.GT.AND P5, PT, R24, R10, PT ;  /* 0x0000000a1800722a */ /* 0x000fe20003fa4000 */
[----:B------:R-:W-:-:S05]  /*0980*/  SEL R0, R28, R0, P6 ;  /* 0x000000001c007207 */ /* 0x000fca0003000000 */
[----:B------:R-:W-:Y:S02]  /*0990*/  FSEL R10, R24, R10, P5 ;  /* 0x0000000a180a7208 */ /* 0x000fe40002800000 */
[----:B------:R-:W-:Y:S01]  /*09a0*/  FSEL R11, R25, R11, P5 ;  /* 0x0000000b190b7208 */ /* 0x000fe20002800000 */
[C---:B------:R-:W-:Y:S02]  /*09b0*/  @P1 VIADD R0, R28.reuse, 0x1 ;  /* 0x000000011c001836 */ /* 0x040fe40000000000 */
[C---:B------:R-:W-:Y:S02]  /*09c0*/  @P2 VIADD R0, R28.reuse, 0x2 ;  /* 0x000000021c002836 */ /* 0x040fe40000000000 */
[C---:B------:R-:W-:Y:S02]  /*09d0*/  @P3 VIADD R0, R28.reuse, 0x3 ;  /* 0x000000031c003836 */ /* 0x040fe40000000000 */
[C---:B------:R-:W-:Y:S02]  /*09e0*/  @P4 VIADD R0, R28.reuse, 0x4 ;  /* 0x000000041c004836 */ /* 0x040fe40000000000 */
[----:B------:R-:W-:Y:S01]  /*09f0*/  @P5 VIADD R0, R28, 0x5 ;  /* 0x000000051c005836 */ /* 0x000fe20000000000 */
[----:B--2---:R-:W-:-:S06]  /*0a00*/  DSETP.GT.AND P6, PT, R22, R10, PT ;  /* 0x0000000a1600722a */ /* 0x004fcc0003fc4000 */
[----:B------:R-:W-:Y:S02]  /*0a10*/  FSEL R10, R22, R10, P6 ;  /* 0x0000000a160a7208 */ /* 0x000fe40003000000 */
[----:B------:R-:W-:-:S06]  /*0a20*/  FSEL R11, R23, R11, P6 ;  /* 0x0000000b170b7208 */ /* 0x000fcc0003000000 */
[----:B------:R-:W-:Y:S01]  /*0a30*/  DSETP.GT.AND P1, PT, R26, R10, PT ;  /* 0x0000000a1a00722a */ /* 0x000fe20003f24000 */
[----:B------:R-:W-:-:S05]  /*0a40*/  @P6 VIADD R0, R28, 0x6 ;  /* 0x000000061c006836 */ /* 0x000fca0000000000 */
[----:B------:R-:W-:Y:S02]  /*0a50*/  FSEL R10, R26, R10, P1 ;  /* 0x0000000a1a0a7208 */ /* 0x000fe40000800000 */
[----:B------:R-:W-:-:S06]  /*0a60*/  FSEL R11, R27, R11, P1 ;  /* 0x0000000b1b0b7208 */ /* 0x000fcc0000800000 */
[C---:B------:R-:W-:Y:S02]  /*0a70*/  @P1 VIADD R0, R28.reuse, 0x7 ;  /* 0x000000071c001836 */ /* 0x040fe40000000000 */
[----:B------:R-:W-:-:S07]  /*0a80*/  VIADD R28, R28, 0x8 ;  /* 0x000000081c1c7836 */ /* 0x000fce0000000000 */
.L_x_7:
[----:B------:R-:W-:Y:S05]  /*0a90*/  BSYNC.RECONVERGENT B1 ;  /* 0x0000000000017941 */ /* 0x000fea0003800200 */
.L_x_6:
        /* <DEDUP_REMOVED lines=11> */
[----:B------:R-:W4:Y:S01]  /*0b50*/  LDG.E.64 R12, desc[UR4][R16.64+0x18] ;  /* 0x00001804100c7981 */ /* 0x000f22000c1e1b00 */
[----:B--2--5:R-:W-:-:S06]  /*0b60*/  DSETP.GT.AND P0, PT, R18, R10, PT ;  /* 0x0000000a1200722a */ /* 0x024fcc0003f04000 */
[----:B------:R-:W-:Y:S02]  /*0b70*/  FSEL R10, R18, R10, P0 ;  /* 0x0000000a120a7208 */ /* 0x000fe40000000000 */
[----:B------:R-:W-:Y:S02]  /*0b80*/  FSEL R11, R19, R11, P0 ;  /* 0x0000000b130b7208 */ /* 0x000fe40000000000 */
[----:B------:R-:W-:-:S04]  /*0b90*/  SEL R0, R28, R0, P0 ;  /* 0x000000001c007207 */ /* 0x000fc80000000000 */
[----:B---3--:R-:W-:-:S06]  /*0ba0*/  DSETP.GT.AND P2, PT, R20, R10, PT ;  /* 0x0000000a1400722a */ /* 0x008fcc0003f44000 */
        /* <DEDUP_REMOVED lines=12> */
.L_x_9:
[----:B------:R-:W-:Y:S05]  /*0c70*/  BSYNC.RECONVERGENT B1 ;  /* 0x0000000000017941 */ /* 0x000fea0003800200 */
.L_x_8:
[----:B------:R-:W-:Y:S05]  /*0c80*/  @!P1 BRA `(.L_x_2) ;  /* 0x0000000000349947 */ /* 0x000fea0003800000 */
[----:B------:R-:W-:Y:S02]  /*0c90*/  IMAD.IADD R3, R3, 0x1, R28 ;  /* 0x0000000103037824 */ /* 0x000fe400078e021c */
[----:B------:R-:W-:-:S07]  /*0ca0*/  IMAD.MOV R14, RZ, RZ, -R14 ;  /* 0x000000ffff0e7224 */ /* 0x000fce00078e0a0e */
.L_x_10:
[----:B------:R-:W-:-:S06]  /*0cb0*/  IMAD.WIDE R4, R3, 0x8, R8 ;  /* 0x0000000803047825 */ /* 0x000fcc00078e0208 */
[----:B------:R-:W2:Y:S01]  /*0cc0*/  LDG.E.64 R4, desc[UR4][R4.64] ;  /* 0x0000000404047981 */ /* 0x000ea2000c1e1b00 */
[----:B------:R-:W-:Y:S02]  /*0cd0*/  VIADD R14, R14, 0x1 ;  /* 0x000000010e0e7836 */ /* 0x000fe40000000000 */
[----:B------:R-:W-:-:S03]  /*0ce0*/  VIADD R3, R3, 0x1 ;  /* 0x0000000103037836 */ /* 0x000fc60000000000 */
[----:B------:R-:W-:Y:S01]  /*0cf0*/  ISETP.NE.AND P1, PT, R14, RZ, PT ;  /* 0x000000ff0e00720c */ /* 0x000fe20003f25270 */
[----:B--2--5:R-:W-:-:S06]  /*0d00*/  DSETP.GT.AND P0, PT, R4, R10, PT ;  /* 0x0000000a0400722a */ /* 0x024fcc0003f04000 */
[C---:B------:R-:W-:Y:S01]  /*0d10*/  SEL R0, R28.reuse, R0, P0 ;  /* 0x000000001c007207 */ /* 0x040fe20000000000 */
[----:B------:R-:W-:Y:S01]  /*0d20*/  VIADD R28, R28, 0x1 ;  /* 0x000000011c1c7836 */ /* 0x000fe20000000000 */
[----:B------:R-:W-:Y:S02]  /*0d30*/  FSEL R10, R4, R10, P0 ;  /* 0x0000000a040a7208 */ /* 0x000fe40000000000 */
[----:B------:R-:W-:Y:S02]  /*0d40*/  FSEL R11, R5, R11, P0 ;  /* 0x0000000b050b7208 */ /* 0x000fe40000000000 */
[----:B------:R-:W-:Y:S05]  /*0d50*/  @P1 BRA `(.L_x_10) ;  /* 0xfffffffc00d41947 */ /* 0x000fea000383ffff */
.L_x_2:
[----:B------:R-:W-:Y:S05]  /*0d60*/  BSYNC.RECONVERGENT B0 ;  /* 0x0000000000007941 */ /* 0x000fea0003800200 */
.L_x_1:
[----:B------:R-:W0:Y:S02]  /*0d70*/  LDC.64 R4, c[0x0][0x388] ;  /* 0x0000e200ff047b82 */ /* 0x000e240000000a00 */
[----:B0-----:R-:W-:-:S05]  /*0d80*/  IMAD.WIDE.U32 R2, R2, 0x8, R4 ;  /* 0x0000000802027825 */ /* 0x001fca00078e0004 */
[----:B-----5:R-:W-:Y:S04]  /*0d90*/  STG.E.64 desc[UR4][R2.64], R10 ;  /* 0x0000000a02007986 */ /* 0x020fe8000c101b04 */
[----:B------:R-:W-:Y:S01]  /*0da0*/  STG.E desc[UR4][R6.64], R0 ;  /* 0x0000000006007986 */ /* 0x000fe2000c101904 */
[----:B------:R-:W-:Y:S05]  /*0db0*/  EXIT ;  /* 0x000000000000794d */ /* 0x000fea0003800000 */
.L_x_11:
        /* <DEDUP_REMOVED lines=12> */
.L_x_18:


//--------------------- .text._ZN5mopmc9functions4cuda9aggregateEPKdS3_Pdii --------------------------
	.section	.text._ZN5mopmc9functions4cuda9aggregateEPKdS3_Pdii,"ax",@progbits
	.align	128
        .global         _ZN5mopmc9functions4cuda9aggregateEPKdS3_Pdii
        .type           _ZN5mopmc9functions4cuda9aggregateEPKdS3_Pdii,@function
        .size           _ZN5mopmc9functions4cuda9aggregateEPKdS3_Pdii,(.L_x_19 - _ZN5mopmc9functions4cuda9aggregateEPKdS3_Pdii)
        .other          _ZN5mopmc9functions4cuda9aggregateEPKdS3_Pdii,@"STO_CUDA_ENTRY STV_DEFAULT"
_ZN5mopmc9functions4cuda9aggregateEPKdS3_Pdii:
.text._ZN5mopmc9functions4cuda9aggregateEPKdS3_Pdii:
[----:B------:R-:W-:Y:S01]  /*0000*/  LDC R1, c[0x0][0x37c] ;  /* 0x0000df00ff017b82 */ /* 0x000fe20000000800 */
[----:B------:R-:W0:Y:S07]  /*0010*/  S2R R7, SR_TID.X ;  /* 0x0000000000077919 */ /* 0x000e2e0000002100 */
[----:B------:R-:W1:Y:S01]  /*0020*/  S2UR UR4, SR_CTAID.X ;  /* 0x00000000000479c3 */ /* 0x000e620000002500 */
[----:B------:R-:W1:Y:S07]  /*0030*/  LDCU UR5, c[0x0][0x360] ;  /* 0x00006c00ff0577ac */ /* 0x000e6e0008000800 */
[----:B------:R-:W2:Y:S01]  /*0040*/  LDC R0, c[0x0][0x398] ;  /* 0x0000e600ff007b82 */ /* 0x000ea20000000800 */
[----:B-1----:R-:W-:-:S06]  /*0050*/  UIMAD UR4, UR4, UR5, URZ ;  /* 0x00000005040472a4 */ /* 0x002fcc000f8e02ff */
[----:B0-----:R-:W-:-:S04]  /*0060*/  IADD3 R3, PT, PT, R7, UR4, RZ ;  /* 0x0000000407037c10 */ /* 0x001fc8000fffe0ff */
[----:B--2---:R-:W-:-:S13]  /*0070*/  ISETP.GE.U32.AND P0, PT, R3, R0, PT ;  /* 0x000000000300720c */ /* 0x004fda0003f06070 */
[----:B------:R-:W-:Y:S05]  /*0080*/  @P0 EXIT ;  /* 0x000000000000094d */ /* 0x000fea0003800000 */
[----:B------:R-:W0:Y:S01]  /*0090*/  LDC R2, c[0x0][0x39c] ;  /* 0x0000e700ff027b82 */ /* 0x000e220000000800 */
[----:B------:R-:W1:Y:S07]  /*00a0*/  LDCU.64 UR8, c[0x0][0x358] ;  /* 0x00006b00ff0877ac */ /* 0x000e6e0008000a00 */
[----:B------:R-:W2:Y:S01]  /*00b0*/  LDC.64 R10, c[0x0][0x390] ;  /* 0x0000e400ff0a7b82 */ /* 0x000ea20000000a00 */
[----:B0-----:R-:W-:Y:S01]  /*00c0*/  ISETP.GE.AND P0, PT, R2, 0x1, PT ;  /* 0x000000010200780c */ /* 0x001fe20003f06270 */
[----:B--2---:R-:W-:-:S05]  /*00d0*/  IMAD.WIDE.U32 R10, R3, 0x8, R10 ;  /* 0x00000008030a7825 */ /* 0x004fca00078e000a */
[----:B-1----:R0:W-:Y:S07]  /*00e0*/  STG.E.64 desc[UR8][R10.64], RZ ;  /* 0x000000ff0a007986 */ /* 0x0021ee000c101b08 */
[----:B------:R-:W-:Y:S05]  /*00f0*/  @!P0 EXIT ;  /* 0x000000000000894d */ /* 0x000fea0003800000 */
[C---:B------:R-:W-:Y:S01]  /*0100*/  ISETP.GE.U32.AND P1, PT, R2.reuse, 0x8, PT ;  /* 0x000000080200780c */ /* 0x040fe20003f26070 */
[----:B------:R-:W-:Y:S01]  /*0110*/  HFMA2 R5, -RZ, RZ, 0, 0 ;  /* 0x00000000ff057431 */ /* 0x000fe200000001ff */
[----:B------:R-:W-:Y:S02]  /*0120*/  LOP3.LUT R4, R2, 0x7, RZ, 0xc0, !PT ;  /* 0x0000000702047812 */ /* 0x000fe400078ec0ff */
[----:B------:R-:W-:Y:S02]  /*0130*/  CS2R R18, SRZ ;  /* 0x0000000000127805 */ /* 0x000fe4000001ff00 */
[----:B------:R-:W-:-:S07]  /*0140*/  ISETP.NE.AND P0, PT, R4, RZ, PT ;  /* 0x000000ff0400720c */ /* 0x000fce0003f05270 */
[----:B------:R-:W-:Y:S06]  /*0150*/  @!P1 BRA `(.L_x_12) ;  /* 0x0000000400209947 */ /* 0x000fec0003800000 */
[----:B------:R-:W1:Y:S01]  /*0160*/  LDCU.64 UR6, c[0x0][0x380] ;  /* 0x00007000ff0677ac */ /* 0x000e620008000a00 */
[----:B------:R-:W-:Y:S01]  /*0170*/  LOP3.LUT R5, R2, 0x7ffffff8, RZ, 0xc0, !PT ;  /* 0x7ffffff802057812 */ /* 0x000fe200078ec0ff */
[C---:B------:R-:W-:Y:S01]  /*0180*/  IMAD R9, R0.reuse, 0x3, R3 ;  /* 0x0000000300097824 */ /* 0x040fe200078e0203 */
[C---:B------:R-:W-:Y:S01]  /*0190*/  IADD3 R22, PT, PT, R0.reuse, UR4, R7 ;  /* 0x0000000400167c10 */ /* 0x040fe2000fffe007 */
[C-C-:B------:R-:W-:Y:S01]  /*01a0*/  IMAD R7, R0.reuse, 0x2, R3.reuse ;  /* 0x0000000200077824 */ /* 0x140fe200078e0203 */
[CC--:B------:R-:W-:Y:S01]  /*01b0*/  LEA R23, R0.reuse, R3.reuse, 0x2 ;  /* 0x0000000300177211 */ /* 0x0c0fe200078e10ff */
[C-C-:B------:R-:W-:Y:S01]  /*01c0*/  IMAD R25, R0.reuse, 0x5, R3.reuse ;  /* 0x0000000500197824 */ /* 0x140fe200078e0203 */
[----:B------:R-:W-:Y:S01]  /*01d0*/  MOV R8, R3 ;  /* 0x0000000300087202 */ /* 0x000fe20000000f00 */
[C-C-:B------:R-:W-:Y:S01]  /*01e0*/  IMAD R27, R0.reuse, 0x6, R3.reuse ;  /* 0x00000006001b7824 */ /* 0x140fe200078e0203 */
[----:B------:R-:W-:Y:S01]  /*01f0*/  CS2R R18, SRZ ;  /* 0x0000000000127805 */ /* 0x000fe2000001ff00 */
[----:B------:R-:W-:-:S02]  /*0200*/  IMAD R29, R0, 0x7, R3 ;  /* 0x00000007001d7824 */ /* 0x000fc400078e0203 */
[----:B------:R-:W-:Y:S01]  /*0210*/  IMAD.MOV R6, RZ, RZ, -R5 ;  /* 0x000000ffff067224 */ /* 0x000fe200078e0a05 */
[----:B-1----:R-:W-:-:S04]  /*0220*/  UIADD3 UR5, UP0, UPT, UR6, 0x20, URZ ;  /* 0x0000002006057890 */ /* 0x002fc8000ff1e0ff */
[----:B------:R-:W-:Y:S02]  /*0230*/  UIADD3.X UR6, UPT, UPT, URZ, UR7, URZ, UP0, !UPT ;  /* 0x00000007ff067290 */ /* 0x000fe400087fe4ff */
[----:B------:R-:W-:-:S04]  /*0240*/  MOV R16, UR5 ;  /* 0x0000000500107c02 */ /* 0x000fc80008000f00 */
[----:B------:R-:W-:-:S07]  /*0250*/  MOV R17, UR6 ;  /* 0x0000000600117c02 */ /* 0x000fce0008000f00 */
.L_x_13:
[----:B-1----:R-:W1:Y:S01]  /*0260*/  LDC.64 R12, c[0x0][0x388] ;  /* 0x0000e200ff0c7b82 */ /* 0x002e620000000a00 */
[----:B------:R-:W-:Y:S01]  /*0270*/  IMAD.MOV.U32 R14, RZ, RZ, R16 ;  /* 0x000000ffff0e7224 */ /* 0x000fe200078e0010 */
[----:B------:R-:W-:-:S05]  /*0280*/  MOV R15, R17 ;  /* 0x00000011000f7202 */ /* 0x000fca0000000f00 */
[----:B------:R-:W2:Y:S01]  /*0290*/  LDG.E.64 R16, desc[UR8][R14.64+-0x20] ;  /* 0xffffe0080e107981 */ /* 0x000ea2000c1e1b00 */
[----:B-1----:R-:W-:-:S06]  /*02a0*/  IMAD.WIDE.U32 R20, R8, 0x8, R12 ;  /* 0x0000000808147825 */ /* 0x002fcc00078e000c */
[----:B------:R-:W2:Y:S02]  /*02b0*/  LDG.E.64 R20, desc[UR8][R20.64] ;  /* 0x0000000814147981 */ /* 0x000ea4000c1e1b00 */
[----:B--2---:R-:W-:Y:S01]  /*02c0*/  DFMA R20, R16, R20, R18 ;  /* 0x000000141014722b */ /* 0x004fe20000000012 */
[----:B------:R-:W-:-:S06]  /*02d0*/  IMAD.WIDE.U32 R18, R22, 0x8, R12 ;  /* 0x0000000816127825 */ /* 0x000fcc00078e000c */
[----:B------:R1:W-:Y:S04]  /*02e0*/  STG.E.64 desc[UR8][R10.64], R20 ;  /* 0x000000140a007986 */ /* 0x0003e8000c101b08 */
[----:B------:R-:W2:Y:S04]  /*02f0*/  LDG.E.64 R18, desc[UR8][R18.64] ;  /* 0x0000000812127981 */ /* 0x000ea8000c1e1b00 */
[----:B------:R-:W2:Y:S02]  /*0300*/  LDG.E.64 R16, desc[UR8][R14.64+-0x18] ;  /* 0xffffe8080e107981 */ /* 0x000ea4000c1e1b00 */
[----:B--2---:R-:W-:Y:S01]  /*0310*/  DFMA R18, R16, R18, R20 ;  /* 0x000000121012722b */ /* 0x004fe20000000014 */
[----:B------:R-:W-:-:S06]  /*0320*/  IMAD.WIDE.U32 R16, R7, 0x8, R12 ;  /* 0x0000000807107825 */ /* 0x000fcc00078e000c */
[----:B------:R2:W-:Y:S04]  /*0330*/  STG.E.64 desc[UR8][R10.64], R18 ;  /* 0x000000120a007986 */ /* 0x0005e8000c101b08 */
[----:B-1----:R-:W3:Y:S04]  /*0340*/  LDG.E.64 R20, desc[UR8][R16.64] ;  /* 0x0000000810147981 */ /* 0x002ee8000c1e1b00 */
[----:B------:R-:W3:Y:S02]  /*0350*/  LDG.E.64 R16, desc[UR8][R14.64+-0x10] ;  /* 0xfffff0080e107981 */ /* 0x000ee4000c1e1b00 */
[----:B---3--:R-:W-:Y:S01]  /*0360*/  DFMA R20, R16, R20, R18 ;  /* 0x000000141014722b */ /* 0x008fe20000000012 */
[----:B--2---:R-:W-:-:S06]  /*0370*/  IMAD.WIDE.U32 R18, R9, 0x8, R12 ;  /* 0x0000000809127825 */ /* 0x004fcc00078e000c */
[----:B------:R1:W-:Y:S04]  /*0380*/  STG.E.64 desc[UR8][R10.64], R20 ;  /* 0x000000140a007986 */ /* 0x0003e8000c101b08 */
[----:B------:R-:W2:Y:S04]  /*0390*/  LDG.E.64 R18, desc[UR8][R18.64] ;  /* 0x0000000812127981 */ /* 0x000ea8000c1e1b00 */
[----:B------:R-:W2:Y:S02]  /*03a0*/  LDG.E.64 R16, desc[UR8][R14.64+-0x8] ;  /* 0xfffff8080e107981 */ /* 0x000ea4000c1e1b00 */
[----:B--2---:R-:W-:Y:S01]  /*03b0*/  DFMA R18, R16, R18, R20 ;  /* 0x000000121012722b */ /* 0x004fe20000000014 */
[----:B-1----:R-:W-:-:S06]  /*03c0*/  IMAD.WIDE.U32 R20, R23, 0x8, R12 ;  /* 0x0000000817147825 */ /* 0x002fcc00078e000c */
[----:B------:R1:W-:Y:S04]  /*03d0*/  STG.E.64 desc[UR8][R10.64], R18 ;  /* 0x000000120a007986 */ /* 0x0003e8000c101b08 */
[----:B------:R-:W2:Y:S04]  /*03e0*/  LDG.E.64 R20, desc[UR8][R20.64] ;  /* 0x0000000814147981 */ /* 0x000ea8000c1e1b00 */
[----:B------:R-:W2:Y:S02]  /*03f0*/  LDG.E.64 R16, desc[UR8][R14.64] ;  /* 0x000000080e107981 */ /* 0x000ea4000c1e1b00 */
[----:B--2---:R-:W-:Y:S01]  /*0400*/  DFMA R20, R16, R20, R18 ;  /* 0x000000141014722b */ /* 0x004fe20000000012 */
[----:B------:R-:W-:-:S06]  /*0410*/  IMAD.WIDE.U32 R16, R25, 0x8, R12 ;  /* 0x0000000819107825 */ /* 0x000fcc00078e000c */
[----:B------:R2:W-:Y:S04]  /*0420*/  STG.E.64 desc[UR8][R10.64], R20 ;  /* 0x000000140a007986 */ /* 0x0005e8000c101b08 */
[----:B------:R-:W3:Y:S04]  /*0430*/  LDG.E.64 R16, desc[UR8][R16.64] ;  /* 0x0000000810107981 */ /* 0x000ee8000c1e1b00 */
[----:B-1----:R-:W3:Y:S02]  /*0440*/  LDG.E.64 R18, desc[UR8][R14.64+0x8] ;  /* 0x000008080e127981 */ /* 0x002ee4000c1e1b00 */
[----:B---3--:R-:W-:Y:S01]  /*0450*/  DFMA R16, R18, R16, R20 ;  /* 0x000000101210722b */ /* 0x008fe20000000014 */
[----:B------:R-:W-:-:S06]  /*0460*/  IMAD.WIDE.U32 R18, R27, 0x8, R12 ;  /* 0x000000081b127825 */ /* 0x000fcc00078e000c */
[----:B------:R1:W-:Y:S04]  /*0470*/  STG.E.64 desc[UR8][R10.64], R16 ;  /* 0x000000100a007986 */ /* 0x0003e8000c101b08 */
[----:B------:R-:W3:Y:S04]  /*0480*/  LDG.E.64 R18, desc[UR8][R18.64] ;  /* 0x0000000812127981 */ /* 0x000ee8000c1e1b00 */
[----:B--2---:R-:W3:Y:S01]  /*0490*/  LDG.E.64 R20, desc[UR8][R14.64+0x10] ;  /* 0x000010080e147981 */ /* 0x004ee2000c1e1b00 */
[----:B------:R-:W-:Y:S01]  /*04a0*/  IMAD.WIDE.U32 R12, R29, 0x8, R12 ;  /* 0x000000081d0c7825 */ /* 0x000fe200078e000c */
[----:B---3--:R-:W-:-:S07]  /*04b0*/  DFMA R18, R20, R18, R16 ;  /* 0x000000121412722b */ /* 0x008fce0000000010 */
[----:B------:R2:W-:Y:S04]  /*04c0*/  STG.E.64 desc[UR8][R10.64], R18 ;  /* 0x000000120a007986 */ /* 0x0005e8000c101b08 */
[----:B------:R-:W2:Y:S04]  /*04d0*/  LDG.E.64 R12, desc[UR8][R12.64] ;  /* 0x000000080c0c7981 */ /* 0x000ea8000c1e1b00 */
[----:B------:R-:W2:Y:S01]  /*04e0*/  LDG.E.64 R20, desc[UR8][R14.64+0x18] ;  /* 0x000018080e147981 */ /* 0x000ea2000c1e1b00 */
[----:B------:R-:W-:-:S04]  /*04f0*/  IADD3 R6, PT, PT, R6, 0x8, RZ ;  /* 0x0000000806067810 */ /* 0x000fc80007ffe0ff */
[----:B------:R-:W-:Y:S02]  /*0500*/  ISETP.NE.AND P1, PT, R6, RZ, PT ;  /* 0x000000ff0600720c */ /* 0x000fe40003f25270 */
[----:B-1----:R-:W-:Y:S01]  /*0510*/  IADD3 R16, P2, PT, R14, 0x40, RZ ;  /* 0x000000400e107810 */ /* 0x002fe20007f5e0ff */
[C---:B------:R-:W-:Y:S01]  /*0520*/  IMAD R7, R0.reuse, 0x8, R7 ;  /* 0x0000000800077824 */ /* 0x040fe200078e0207 */
[C---:B------:R-:W-:Y:S01]  /*0530*/  LEA R8, R0.reuse, R8, 0x3 ;  /* 0x0000000800087211 */ /* 0x040fe200078e18ff */
[C---:B------:R-:W-:Y:S01]  /*0540*/  IMAD R25, R0.reuse, 0x8, R25 ;  /* 0x0000000800197824 */ /* 0x040fe200078e0219 */
[C---:B------:R-:W-:Y:S01]  /*0550*/  LEA R22, R0.reuse, R22, 0x3 ;  /* 0x0000001600167211 */ /* 0x040fe200078e18ff */
[----:B------:R-:W-:Y:S01]  /*0560*/  IMAD.X R17, RZ, RZ, R15, P2 ;  /* 0x000000ffff117224 */ /* 0x000fe200010e060f */
[C---:B------:R-:W-:Y:S02]  /*0570*/  LEA R9, R0.reuse, R9, 0x3 ;  /* 0x0000000900097211 */ /* 0x040fe400078e18ff */
[----:B------:R-:W-:-:S02]  /*0580*/  LEA R23, R0, R23, 0x3 ;  /* 0x0000001700177211 */ /* 0x000fc400078e18ff */
[C---:B------:R-:W-:Y:S02]  /*0590*/  LEA R27, R0.reuse, R27, 0x3 ;  /* 0x0000001b001b7211 */ /* 0x040fe400078e18ff */
[----:B------:R-:W-:Y:S01]  /*05a0*/  LEA R29, R0, R29, 0x3 ;  /* 0x0000001d001d7211 */ /* 0x000fe200078e18ff */
[----:B--2---:R-:W-:-:S07]  /*05b0*/  DFMA R18, R20, R12, R18 ;  /* 0x0000000c1412722b */ /* 0x004fce0000000012 */
[----:B------:R1:W-:Y:S01]  /*05c0*/  STG.E.64 desc[UR8][R10.64], R18 ;  /* 0x000000120a007986 */ /* 0x0003e2000c101b08 */
[----:B------:R-:W-:Y:S05]  /*05d0*/  @P1 BRA `(.L_x_13) ;  /* 0xfffffffc00201947 */ /* 0x000fea000383ffff */
.L_x_12:
[----:B------:R-:W-:Y:S05]  /*05e0*/  @!P0 EXIT ;  /* 0x000000000000894d */ /* 0x000fea0003800000 */
[----:B------:R-:W-:Y:S02]  /*05f0*/  ISETP.GE.U32.AND P0, PT, R4, 0x4, PT ;  /* 0x000000040400780c */ /* 0x000fe40003f06070 */
[----:B------:R-:W-:-:S04]  /*0600*/  LOP3.LUT R20, R2, 0x3, RZ, 0xc0, !PT ;  /* 0x0000000302147812 */ /* 0x000fc800078ec0ff */
[----:B------:R-:W-:-:S07]  /*0610*/  ISETP.NE.AND P1, PT, R20, RZ, PT ;  /* 0x000000ff1400720c */ /* 0x000fce0003f25270 */
[----:B------:R-:W-:Y:S06]  /*0620*/  @!P0 BRA `(.L_x_14) ;  /* 0x0000000000708947 */ /* 0x000fec0003800000 */
[----:B------:R-:W2:Y:S01]  /*0630*/  LDC.64 R8, c[0x0][0x388] ;  /* 0x0000e200ff087b82 */ /* 0x000ea20000000a00 */
[----:B------:R-:W-:-:S07]  /*0640*/  IMAD R17, R5, R0, R3 ;  /* 0x0000000005117224 */ /* 0x000fce00078e0203 */
[----:B------:R-:W3:Y:S01]  /*0650*/  LDC.64 R6, c[0x0][0x380] ;  /* 0x0000e000ff067b82 */ /* 0x000ee20000000a00 */
[----:B--2---:R-:W-:-:S06]  /*0660*/  IMAD.WIDE.U32 R14, R17, 0x8, R8 ;  /* 0x00000008110e7825 */ /* 0x004fcc00078e0008 */
[----:B------:R-:W2:Y:S01]  /*0670*/  LDG.E.64 R14, desc[UR8][R14.64] ;  /* 0x000000080e0e7981 */ /* 0x000ea2000c1e1b00 */
[----:B---3--:R-:W-:-:S05]  /*0680*/  IMAD.WIDE.U32 R6, R5, 0x8, R6 ;  /* 0x0000000805067825 */ /* 0x008fca00078e0006 */
[----:B------:R-:W2:Y:S01]  /*0690*/  LDG.E.64 R12, desc[UR8][R6.64] ;  /* 0x00000008060c7981 */ /* 0x000ea2000c1e1b00 */
[----:B------:R-:W-:Y:S01]  /*06a0*/  IMAD.IADD R21, R17, 0x1, R0 ;  /* 0x0000000111157824 */ /* 0x000fe200078e0200 */
[----:B--2---:R-:W-:-:S03]  /*06b0*/  DFMA R12, R12, R14, R18 ;  /* 0x0000000e0c0c722b */ /* 0x004fc60000000012 */
[----:B-1----:R-:W-:-:S04]  /*06c0*/  IMAD.WIDE.U32 R18, R21, 0x8, R8 ;  /* 0x0000000815127825 */ /* 0x002fc800078e0008 */
[----:B------:R2:W-:Y:S04]  /*06d0*/  STG.E.64 desc[UR8][R10.64], R12 ;  /* 0x0000000c0a007986 */ /* 0x0005e8000c101b08 */
[----:B------:R-:W3:Y:S04]  /*06e0*/  LDG.E.64 R18, desc[UR8][R18.64] ;  /* 0x0000000812127981 */ /* 0x000ee8000c1e1b00 */
[----:B------:R-:W3:Y:S01]  /*06f0*/  LDG.E.64 R16, desc[UR8][R6.64+0x8] ;  /* 0x0000080806107981 */ /* 0x000ee2000c1e1b00 */
[----:B------:R-:W-:-:S05]  /*0700*/  IADD3 R21, PT, PT, R21, R0, RZ ;  /* 0x0000000015157210 */ /* 0x000fca0007ffe0ff */
[----:B------:R-:W-:Y:S01]  /*0710*/  IMAD.WIDE.U32 R22, R21, 0x8, R8 ;  /* 0x0000000815167825 */ /* 0x000fe200078e0008 */
[----:B---3--:R-:W-:-:S07]  /*0720*/  DFMA R16, R16, R18, R12 ;  /* 0x000000121010722b */ /* 0x008fce000000000c */
        /* <DEDUP_REMOVED lines=9> */
[----:B------:R-:W-:Y:S01]  /*07c0*/  VIADD R5, R5, 0x4 ;  /* 0x0000000405057836 */ /* 0x000fe20000000000 */
[----:B---3--:R-:W-:-:S07]  /*07d0*/  DFMA R18, R18, R8, R14 ;  /* 0x000000081212722b */ /* 0x008fce000000000e */
[----:B------:R2:W-:Y:S04]  /*07e0*/  STG.E.64 desc[UR8][R10.64], R18 ;  /* 0x000000120a007986 */ /* 0x0005e8000c101b08 */
.L_x_14:
[----:B------:R-:W-:Y:S05]  /*07f0*/  @!P1 EXIT ;  /* 0x000000000000994d */ /* 0x000fea0003800000 */
[----:B------:R-:W-:Y:S02]  /*0800*/  ISETP.NE.AND P0, PT, R20, 0x1, PT ;  /* 0x000000011400780c */ /* 0x000fe40003f05270 */
[----:B------:R-:W-:-:S04]  /*0810*/  LOP3.LUT R2, R2, 0x1, RZ, 0xc0, !PT ;  /* 0x0000000102027812 */ /* 0x000fc800078ec0ff */
[----:B------:R-:W-:-:S07]  /*0820*/  ISETP.NE.U32.AND P1, PT, R2, 0x1, PT ;  /* 0x000000010200780c */ /* 0x000fce0003f25070 */
[----:B------:R-:W-:Y:S06]  /*0830*/  @!P0 BRA `(.L_x_15) ;  /* 0x0000000000408947 */ /* 0x000fec0003800000 */
[----:B--2---:R-:W2:Y:S01]  /*0840*/  LDC.64 R14, c[0x0][0x388] ;  /* 0x0000e200ff0e7b82 */ /* 0x004ea20000000a00 */
[----:B------:R-:W-:-:S07]  /*0850*/  IMAD R21, R5, R0, R3 ;  /* 0x0000000005157224 */ /* 0x000fce00078e0203 */
[----:B------:R-:W3:Y:S01]  /*0860*/  LDC.64 R6, c[0x0][0x380] ;  /* 0x0000e000ff067b82 */ /* 0x000ee20000000a00 */
[----:B--2---:R-:W-:-:S05]  /*0870*/  IMAD.WIDE.U32 R16, R21, 0x8, R14 ;  /* 0x0000000815107825 */ /* 0x004fca00078e000e */
[----:B------:R-:W2:Y:S01]  /*0880*/  LDG.E.64 R8, desc[UR8][R16.64] ;  /* 0x0000000810087981 */ /* 0x000ea2000c1e1b00 */
[----:B---3--:R-:W-:-:S05]  /*0890*/  IMAD.WIDE.U32 R12, R5, 0x8, R6 ;  /* 0x00000008050c7825 */ /* 0x008fca00078e0006 */
[----:B------:R-:W2:Y:S01]  /*08a0*/  LDG.E.64 R6, desc[UR8][R12.64] ;  /* 0x000000080c067981 */ /* 0x000ea2000c1e1b00 */
[----:B------:R-:W-:Y:S01]  /*08b0*/  IADD3 R21, PT, PT, R21, R0, RZ ;  /* 0x0000000015157210 */ /* 0x000fe20007ffe0ff */
[----:B--2---:R-:W-:-:S04]  /*08c0*/  DFMA R6, R6, R8, R18 ;  /* 0x000000080606722b */ /* 0x004fc80000000012 */
[----:B------:R-:W-:-:S03]  /*08d0*/  IMAD.WIDE.U32 R8, R21, 0x8, R14 ;  /* 0x0000000815087825 */ /* 0x000fc600078e000e */
[----:B------:R3:W-:Y:S04]  /*08e0*/  STG.E.64 desc[UR8][R10.64], R6 ;  /* 0x000000060a007986 */ /* 0x0007e8000c101b08 */
[----:B-1----:R-:W2:Y:S04]  /*08f0*/  LDG.E.64 R18, desc[UR8][R12.64+0x8] ;  /* 0x000008080c127981 */ /* 0x002ea8000c1e1b00 */
[----:B------:R-:W2:Y:S01]  /*0900*/  LDG.E.64 R8, desc[UR8][R8.64] ;  /* 0x0000000808087981 */ /* 0x000ea2000c1e1b00 */
[----:B------:R-:W-:Y:S01]  /*0910*/  IADD3 R5, PT, PT, R5, 0x2, RZ ;  /* 0x0000000205057810 */ /* 0x000fe20007ffe0ff */
[----:B--2---:R-:W-:-:S07]  /*0920*/  DFMA R18, R18, R8, R6 ;  /* 0x000000081212722b */ /* 0x004fce0000000006 */
[----:B------:R3:W-:Y:S04]  /*0930*/  STG.E.64 desc[UR8][R10.64], R18 ;  /* 0x000000120a007986 */ /* 0x0007e8000c101b08 */
.L_x_15:
[----:B------:R-:W-:Y:S05]  /*0940*/  @P1 EXIT ;  /* 0x000000000000194d */ /* 0x000fea0003800000 */
[----:B---3--:R-:W3:Y:S01]  /*0950*/  LDC.64 R6, c[0x0][0x380] ;  /* 0x0000e000ff067b82 */ /* 0x008ee20000000a00 */
[----:B--2---:R-:W-:-:S07]  /*0960*/  IMAD R13, R5, R0, R3 ;  /* 0x00000000050d7224 */ /* 0x004fce00078e0203 */
[----:B------:R-:W2:Y:S01]  /*0970*/  LDC.64 R8, c[0x0][0x388] ;  /* 0x0000e200ff087b82 */ /* 0x000ea20000000a00 */
[----:B---3--:R-:W-:-:S06]  /*0980*/  IMAD.WIDE.U32 R2, R5, 0x8, R6 ;  /* 0x0000000805027825 */ /* 0x008fcc00078e0006 */
[----:B------:R-:W1:Y:S01]  /*0990*/  LDG.E.64 R2, desc[UR8][R2.64] ;  /* 0x0000000802027981 */ /* 0x000e62000c1e1b00 */
[----:B--2---:R-:W-:-:S06]  /*09a0*/  IMAD.WIDE.U32 R4, R13, 0x8, R8 ;  /* 0x000000080d047825 */ /* 0x004fcc00078e0008 */
[----:B------:R-:W1:Y:S02]  /*09b0*/  LDG.E.64 R4, desc[UR8][R4.64] ;  /* 0x0000000804047981 */ /* 0x000e64000c1e1b00 */
[----:B-1----:R-:W-:-:S07]  /*09c0*/  DFMA R18, R2, R4, R18 ;  /* 0x000000040212722b */ /* 0x002fce0000000012 */
[----:B------:R-:W-:Y:S01]  /*09d0*/  STG.E.64 desc[UR8][R10.64], R18 ;  /* 0x000000120a007986 */ /* 0x000fe2000c101b08 */
[----:B------:R-:W-:Y:S05]  /*09e0*/  EXIT ;  /* 0x000000000000794d */ /* 0x000fea0003800000 */
.L_x_16:
        /* <DEDUP_REMOVED lines=9> */
.L_x_19:


//--------------------- .nv.shared.reserved.0     --------------------------
	.section	.nv.shared.reserved.0,"aw",@nobits
	.weak		__nv_reservedSMEM_offset_0_alias
	.size		__nv_reservedSMEM_offset_0_alias, 0, 64
	.other		__nv_reservedSMEM_offset_0_alias,@"STO_CUDA_RESERVED_SHARED STV_DEFAULT"
__nv_reservedSMEM_offset_0_alias:
	.zero		0
	.zero		64


//--------------------- .nv.constant0._ZN5mopmc9functions4cuda3absEPKdi --------------------------
	.section	.nv.constant0._ZN5mopmc9functions4cuda3absEPKdi,"a",@progbits
	.sectionflags	@""
	.align	4
.nv.constant0._ZN5mopmc9functions4cuda3absEPKdi:
	.zero		908


//--------------------- .nv.constant0._ZN5mopmc9functions4cuda8maxValueEPKdPdPKiPii --------------------------
	.section	.nv.constant0._ZN5mopmc9functions4cuda8maxValueEPKdPdPKiPii,"a",@progbits
	.sectionflags	@""
	.align	4
.nv.constant0._ZN5mopmc9functions4cuda8maxValueEPKdPdPKiPii:
	.zero		932


//--------------------- .nv.constant0._ZN5mopmc9functions4cuda9aggregateEPKdS3_Pdii --------------------------
	.section	.nv.constant0._ZN5mopmc9functions4cuda9aggregateEPKdS3_Pdii,"a",@progbits
	.sectionflags	@""
	.align	4
.nv.constant0._ZN5mopmc9functions4cuda9aggregateEPKdS3_Pdii:
	.zero		928


//--------------------- SYMBOLS --------------------------

	.type		.nv.reservedSmem.offset0,@object
	.size		.nv.reservedSmem.offset0,0x4
